//
// Generated by NVIDIA NVVM Compiler
//
// Compiler Build ID: CL-36424714
// Cuda compilation tools, release 13.0, V13.0.88
// Based on NVVM 20.0.0
//

.version 9.0
.target sm_100
.address_size 64

	// .globl	_Z9global_tfPKfS0_Pfiiiff

.visible .entry _Z9global_tfPKfS0_Pfiiiff(
	.param .u64 .ptr .align 1 _Z9global_tfPKfS0_Pfiiiff_param_0,
	.param .u64 .ptr .align 1 _Z9global_tfPKfS0_Pfiiiff_param_1,
	.param .u64 .ptr .align 1 _Z9global_tfPKfS0_Pfiiiff_param_2,
	.param .u32 _Z9global_tfPKfS0_Pfiiiff_param_3,
	.param .u32 _Z9global_tfPKfS0_Pfiiiff_param_4,
	.param .u32 _Z9global_tfPKfS0_Pfiiiff_param_5,
	.param .f32 _Z9global_tfPKfS0_Pfiiiff_param_6,
	.param .f32 _Z9global_tfPKfS0_Pfiiiff_param_7
)
{
	.reg .pred 	%p<6>;
	.reg .b32 	%r<102>;
	.reg .b32 	%f<153>;
	.reg .b64 	%rd<45>;

	ld.param.u64 	%rd8, [_Z9global_tfPKfS0_Pfiiiff_param_0];
	ld.param.u64 	%rd9, [_Z9global_tfPKfS0_Pfiiiff_param_1];
	ld.param.u32 	%r30, [_Z9global_tfPKfS0_Pfiiiff_param_4];
	ld.param.u32 	%r31, [_Z9global_tfPKfS0_Pfiiiff_param_5];
	mov.u32 	%r32, %ctaid.x;
	mov.u32 	%r33, %ntid.x;
	mov.u32 	%r34, %tid.x;
	mad.lo.s32 	%r35, %r32, %r33, %r34;
	shr.u32 	%r36, %r35, 5;
	shr.s32 	%r37, %r30, 31;
	shr.u32 	%r38, %r37, 28;
	add.s32 	%r39, %r30, %r38;
	shr.s32 	%r40, %r39, 4;
	div.s32 	%r1, %r36, %r40;
	mul.lo.s32 	%r41, %r1, %r40;
	sub.s32 	%r2, %r36, %r41;
	setp.lt.s32 	%p1, %r31, 1;
	mov.f32 	%f137, 0f00000000;
	mov.f32 	%f138, %f137;
	mov.f32 	%f139, %f137;
	mov.f32 	%f140, %f137;
	mov.f32 	%f141, %f137;
	mov.f32 	%f142, %f137;
	mov.f32 	%f143, %f137;
	mov.f32 	%f144, %f137;
	@%p1 bra 	$L__BB0_7;
	mul.lo.s32 	%r43, %r31, %r1;
	shl.b32 	%r44, %r43, 4;
	cvt.s64.s32 	%rd1, %r44;
	add.s32 	%r45, %r31, -1;
	shr.u32 	%r46, %r45, 3;
	add.s32 	%r3, %r46, 1;
	and.b32  	%r4, %r3, 3;
	setp.lt.u32 	%p2, %r31, 25;
	mov.b32 	%r101, 0;
	mov.f32 	%f137, 0f00000000;
	@%p2 bra 	$L__BB0_4;
	mul.lo.s32 	%r100, %r30, 24;
	shl.b32 	%r6, %r30, 5;
	shl.b32 	%r99, %r30, 4;
	shl.b32 	%r98, %r30, 3;
	shl.b64 	%rd11, %rd1, 2;
	add.s64 	%rd44, %rd8, %rd11;
	and.b32  	%r48, %r3, 1073741820;
	neg.s32 	%r96, %r48;
	mov.f32 	%f137, 0f00000000;
	mov.b32 	%r97, 0;
	mov.f32 	%f138, %f137;
	mov.f32 	%f139, %f137;
	mov.f32 	%f140, %f137;
	mov.f32 	%f141, %f137;
	mov.f32 	%f142, %f137;
	mov.f32 	%f143, %f137;
	mov.f32 	%f144, %f137;
	mov.u32 	%r101, %r97;
$L__BB0_3:
	wmma.load.a.sync.aligned.row.m16n16k8.tf32 	{%r49, %r50, %r51, %r52}, [%rd44], %r31;
	cvt.s64.s32 	%rd12, %r97;
	shl.b32 	%r53, %r2, 4;
	cvt.u64.u32 	%rd13, %r53;
	add.s64 	%rd14, %rd12, %rd13;
	shl.b64 	%rd15, %rd14, 2;
	add.s64 	%rd16, %rd9, %rd15;
	wmma.load.b.sync.aligned.row.m16n16k8.tf32 	{%r54, %r55, %r56, %r57}, [%rd16], %r30;
	wmma.mma.sync.aligned.row.row.m16n16k8.f32.tf32.tf32.f32 {%f63, %f64, %f65, %f66, %f67, %f68, %f69, %f70}, {%r49, %r50, %r51, %r52}, {%r54, %r55, %r56, %r57}, {%f144, %f143, %f142, %f141, %f140, %f139, %f138, %f137};
	wmma.load.a.sync.aligned.row.m16n16k8.tf32 	{%r58, %r59, %r60, %r61}, [%rd44+32], %r31;
	cvt.s64.s32 	%rd17, %r98;
	add.s64 	%rd18, %rd17, %rd13;
	shl.b64 	%rd19, %rd18, 2;
	add.s64 	%rd20, %rd9, %rd19;
	wmma.load.b.sync.aligned.row.m16n16k8.tf32 	{%r62, %r63, %r64, %r65}, [%rd20], %r30;
	wmma.mma.sync.aligned.row.row.m16n16k8.f32.tf32.tf32.f32 {%f71, %f72, %f73, %f74, %f75, %f76, %f77, %f78}, {%r58, %r59, %r60, %r61}, {%r62, %r63, %r64, %r65}, {%f63, %f64, %f65, %f66, %f67, %f68, %f69, %f70};
	wmma.load.a.sync.aligned.row.m16n16k8.tf32 	{%r66, %r67, %r68, %r69}, [%rd44+64], %r31;
	cvt.s64.s32 	%rd21, %r99;
	add.s64 	%rd22, %rd21, %rd13;
	shl.b64 	%rd23, %rd22, 2;
	add.s64 	%rd24, %rd9, %rd23;
	wmma.load.b.sync.aligned.row.m16n16k8.tf32 	{%r70, %r71, %r72, %r73}, [%rd24], %r30;
	wmma.mma.sync.aligned.row.row.m16n16k8.f32.tf32.tf32.f32 {%f79, %f80, %f81, %f82, %f83, %f84, %f85, %f86}, {%r66, %r67, %r68, %r69}, {%r70, %r71, %r72, %r73}, {%f71, %f72, %f73, %f74, %f75, %f76, %f77, %f78};
	wmma.load.a.sync.aligned.row.m16n16k8.tf32 	{%r74, %r75, %r76, %r77}, [%rd44+96], %r31;
	cvt.s64.s32 	%rd25, %r100;
	add.s64 	%rd26, %rd25, %rd13;
	shl.b64 	%rd27, %rd26, 2;
	add.s64 	%rd28, %rd9, %rd27;
	wmma.load.b.sync.aligned.row.m16n16k8.tf32 	{%r78, %r79, %r80, %r81}, [%rd28], %r30;
	wmma.mma.sync.aligned.row.row.m16n16k8.f32.tf32.tf32.f32 {%f144, %f143, %f142, %f141, %f140, %f139, %f138, %f137}, {%r74, %r75, %r76, %r77}, {%r78, %r79, %r80, %r81}, {%f79, %f80, %f81, %f82, %f83, %f84, %f85, %f86};
	add.s32 	%r101, %r101, 32;
	add.s32 	%r100, %r100, %r6;
	add.s32 	%r99, %r99, %r6;
	add.s32 	%r98, %r98, %r6;
	add.s32 	%r97, %r97, %r6;
	add.s64 	%rd44, %rd44, 128;
	add.s32 	%r96, %r96, 4;
	setp.eq.s32 	%p3, %r96, 0;
	@%p3 bra 	$L__BB0_4;
	bra.uni 	$L__BB0_3;
$L__BB0_4:
	setp.eq.s32 	%p4, %r4, 0;
	@%p4 bra 	$L__BB0_7;
	mul.lo.s32 	%r95, %r101, %r30;
	shl.b32 	%r12, %r30, 3;
	cvt.u64.u32 	%rd29, %r101;
	add.s64 	%rd30, %rd1, %rd29;
	shl.b64 	%rd31, %rd30, 2;
	add.s64 	%rd43, %rd8, %rd31;
	neg.s32 	%r94, %r4;
$L__BB0_6:
	.pragma "nounroll";
	wmma.load.a.sync.aligned.row.m16n16k8.tf32 	{%r82, %r83, %r84, %r85}, [%rd43], %r31;
	cvt.s64.s32 	%rd32, %r95;
	shl.b32 	%r86, %r2, 4;
	cvt.u64.u32 	%rd33, %r86;
	add.s64 	%rd34, %rd32, %rd33;
	shl.b64 	%rd35, %rd34, 2;
	add.s64 	%rd36, %rd9, %rd35;
	wmma.load.b.sync.aligned.row.m16n16k8.tf32 	{%r87, %r88, %r89, %r90}, [%rd36], %r30;
	wmma.mma.sync.aligned.row.row.m16n16k8.f32.tf32.tf32.f32 {%f144, %f143, %f142, %f141, %f140, %f139, %f138, %f137}, {%r82, %r83, %r84, %r85}, {%r87, %r88, %r89, %r90}, {%f144, %f143, %f142, %f141, %f140, %f139, %f138, %f137};
	add.s32 	%r95, %r95, %r12;
	add.s64 	%rd43, %rd43, 32;
	add.s32 	%r94, %r94, 1;
	setp.ne.s32 	%p5, %r94, 0;
	@%p5 bra 	$L__BB0_6;
$L__BB0_7:
	ld.param.f32 	%f112, [_Z9global_tfPKfS0_Pfiiiff_param_7];
	ld.param.f32 	%f111, [_Z9global_tfPKfS0_Pfiiiff_param_6];
	ld.param.u64 	%rd42, [_Z9global_tfPKfS0_Pfiiiff_param_2];
	mad.lo.s32 	%r91, %r1, %r30, %r2;
	cvta.to.global.u64 	%rd37, %rd42;
	mul.wide.s32 	%rd38, %r91, 4;
	add.s64 	%rd39, %rd37, %rd38;
	ld.global.f32 	%f87, [%rd39];
	mul.f32 	%f88, %f112, %f87;
	fma.rn.f32 	%f89, %f111, %f144, %f88;
	ld.global.f32 	%f90, [%rd39+4];
	mul.f32 	%f91, %f112, %f90;
	fma.rn.f32 	%f92, %f111, %f143, %f91;
	ld.global.f32 	%f93, [%rd39+8];
	mul.f32 	%f94, %f112, %f93;
	fma.rn.f32 	%f95, %f111, %f142, %f94;
	ld.global.f32 	%f96, [%rd39+12];
	mul.f32 	%f97, %f112, %f96;
	fma.rn.f32 	%f98, %f111, %f141, %f97;
	ld.global.f32 	%f99, [%rd39+16];
	mul.f32 	%f100, %f112, %f99;
	fma.rn.f32 	%f101, %f111, %f140, %f100;
	ld.global.f32 	%f102, [%rd39+20];
	mul.f32 	%f103, %f112, %f102;
	fma.rn.f32 	%f104, %f111, %f139, %f103;
	ld.global.f32 	%f105, [%rd39+24];
	mul.f32 	%f106, %f112, %f105;
	fma.rn.f32 	%f107, %f111, %f138, %f106;
	ld.global.f32 	%f108, [%rd39+28];
	mul.f32 	%f109, %f112, %f108;
	fma.rn.f32 	%f110, %f111, %f137, %f109;
	shl.b32 	%r92, %r91, 4;
	mul.wide.s32 	%rd40, %r92, 4;
	add.s64 	%rd41, %rd42, %rd40;
	wmma.store.d.sync.aligned.row.m16n16k8.f32 	[%rd41], {%f89, %f92, %f95, %f98, %f101, %f104, %f107, %f110}, %r30;
	ret;

}
	// .globl	_Z9global_bfPK13__nv_bfloat16S1_Pfiiiff
.visible .entry _Z9global_bfPK13__nv_bfloat16S1_Pfiiiff(
	.param .u64 .ptr .align 1 _Z9global_bfPK13__nv_bfloat16S1_Pfiiiff_param_0,
	.param .u64 .ptr .align 1 _Z9global_bfPK13__nv_bfloat16S1_Pfiiiff_param_1,
	.param .u64 .ptr .align 1 _Z9global_bfPK13__nv_bfloat16S1_Pfiiiff_param_2,
	.param .u32 _Z9global_bfPK13__nv_bfloat16S1_Pfiiiff_param_3,
	.param .u32 _Z9global_bfPK13__nv_bfloat16S1_Pfiiiff_param_4,
	.param .u32 _Z9global_bfPK13__nv_bfloat16S1_Pfiiiff_param_5,
	.param .f32 _Z9global_bfPK13__nv_bfloat16S1_Pfiiiff_param_6,
	.param .f32 _Z9global_bfPK13__nv_bfloat16S1_Pfiiiff_param_7
)
{
	.reg .pred 	%p<6>;
	.reg .b32 	%r<101>;
	.reg .b32 	%f<153>;
	.reg .b64 	%rd<45>;

	ld.param.u64 	%rd8, [_Z9global_bfPK13__nv_bfloat16S1_Pfiiiff_param_0];
	ld.param.u64 	%rd9, [_Z9global_bfPK13__nv_bfloat16S1_Pfiiiff_param_1];
	ld.param.u32 	%r30, [_Z9global_bfPK13__nv_bfloat16S1_Pfiiiff_param_4];
	ld.param.u32 	%r31, [_Z9global_bfPK13__nv_bfloat16S1_Pfiiiff_param_5];
	mov.u32 	%r32, %ctaid.x;
	mov.u32 	%r33, %ntid.x;
	mov.u32 	%r34, %tid.x;
	mad.lo.s32 	%r35, %r32, %r33, %r34;
	shr.u32 	%r36, %r35, 5;
	shr.s32 	%r37, %r30, 31;
	shr.u32 	%r38, %r37, 28;
	add.s32 	%r39, %r30, %r38;
	shr.s32 	%r40, %r39, 4;
	div.s32 	%r1, %r36, %r40;
	mul.lo.s32 	%r41, %r1, %r40;
	sub.s32 	%r2, %r36, %r41;
	setp.lt.s32 	%p1, %r31, 1;
	mov.f32 	%f137, 0f00000000;
	mov.f32 	%f138, %f137;
	mov.f32 	%f139, %f137;
	mov.f32 	%f140, %f137;
	mov.f32 	%f141, %f137;
	mov.f32 	%f142, %f137;
	mov.f32 	%f143, %f137;
	mov.f32 	%f144, %f137;
	@%p1 bra 	$L__BB1_7;
	mul.lo.s32 	%r43, %r31, %r1;
	shl.b32 	%r44, %r43, 4;
	cvt.s64.s32 	%rd1, %r44;
	add.s32 	%r45, %r31, -1;
	shr.u32 	%r46, %r45, 4;
	add.s32 	%r3, %r46, 1;
	and.b32  	%r4, %r3, 3;
	setp.lt.u32 	%p2, %r31, 49;
	mov.b32 	%r100, 0;
	mov.f32 	%f137, 0f00000000;
	@%p2 bra 	$L__BB1_4;
	mul.lo.s32 	%r99, %r30, 48;
	shl.b32 	%r6, %r30, 6;
	shl.b32 	%r98, %r30, 5;
	shl.b32 	%r97, %r30, 4;
	shl.b64 	%rd11, %rd1, 1;
	add.s64 	%rd44, %rd8, %rd11;
	and.b32  	%r48, %r3, 536870908;
	neg.s32 	%r95, %r48;
	mov.f32 	%f137, 0f00000000;
	mov.b32 	%r96, 0;
	mov.f32 	%f138, %f137;
	mov.f32 	%f139, %f137;
	mov.f32 	%f140, %f137;
	mov.f32 	%f141, %f137;
	mov.f32 	%f142, %f137;
	mov.f32 	%f143, %f137;
	mov.f32 	%f144, %f137;
	mov.u32 	%r100, %r96;
$L__BB1_3:
	wmma.load.a.sync.aligned.row.m16n16k16.bf16 	{%r49, %r50, %r51, %r52}, [%rd44], %r31;
	cvt.s64.s32 	%rd12, %r96;
	shl.b32 	%r53, %r2, 4;
	cvt.u64.u32 	%rd13, %r53;
	add.s64 	%rd14, %rd12, %rd13;
	shl.b64 	%rd15, %rd14, 1;
	add.s64 	%rd16, %rd9, %rd15;
	wmma.load.b.sync.aligned.row.m16n16k16.bf16 	{%r54, %r55, %r56, %r57}, [%rd16], %r30;
	wmma.mma.sync.aligned.row.row.m16n16k16.f32.bf16.bf16.f32 {%f63, %f64, %f65, %f66, %f67, %f68, %f69, %f70}, {%r49, %r50, %r51, %r52}, {%r54, %r55, %r56, %r57}, {%f144, %f143, %f142, %f141, %f140, %f139, %f138, %f137};
	wmma.load.a.sync.aligned.row.m16n16k16.bf16 	{%r58, %r59, %r60, %r61}, [%rd44+32], %r31;
	cvt.s64.s32 	%rd17, %r97;
	add.s64 	%rd18, %rd17, %rd13;
	shl.b64 	%rd19, %rd18, 1;
	add.s64 	%rd20, %rd9, %rd19;
	wmma.load.b.sync.aligned.row.m16n16k16.bf16 	{%r62, %r63, %r64, %r65}, [%rd20], %r30;
	wmma.mma.sync.aligned.row.row.m16n16k16.f32.bf16.bf16.f32 {%f71, %f72, %f73, %f74, %f75, %f76, %f77, %f78}, {%r58, %r59, %r60, %r61}, {%r62, %r63, %r64, %r65}, {%f63, %f64, %f65, %f66, %f67, %f68, %f69, %f70};
	wmma.load.a.sync.aligned.row.m16n16k16.bf16 	{%r66, %r67, %r68, %r69}, [%rd44+64], %r31;
	cvt.s64.s32 	%rd21, %r98;
	add.s64 	%rd22, %rd21, %rd13;
	shl.b64 	%rd23, %rd22, 1;
	add.s64 	%rd24, %rd9, %rd23;
	wmma.load.b.sync.aligned.row.m16n16k16.bf16 	{%r70, %r71, %r72, %r73}, [%rd24], %r30;
	wmma.mma.sync.aligned.row.row.m16n16k16.f32.bf16.bf16.f32 {%f79, %f80, %f81, %f82, %f83, %f84, %f85, %f86}, {%r66, %r67, %r68, %r69}, {%r70, %r71, %r72, %r73}, {%f71, %f72, %f73, %f74, %f75, %f76, %f77, %f78};
	wmma.load.a.sync.aligned.row.m16n16k16.bf16 	{%r74, %r75, %r76, %r77}, [%rd44+96], %r31;
	cvt.s64.s32 	%rd25, %r99;
	add.s64 	%rd26, %rd25, %rd13;
	shl.b64 	%rd27, %rd26, 1;
	add.s64 	%rd28, %rd9, %rd27;
	wmma.load.b.sync.aligned.row.m16n16k16.bf16 	{%r78, %r79, %r80, %r81}, [%rd28], %r30;
	wmma.mma.sync.aligned.row.row.m16n16k16.f32.bf16.bf16.f32 {%f144, %f143, %f142, %f141, %f140, %f139, %f138, %f137}, {%r74, %r75, %r76, %r77}, {%r78, %r79, %r80, %r81}, {%f79, %f80, %f81, %f82, %f83, %f84, %f85, %f86};
	add.s32 	%r100, %r100, 64;
	add.s32 	%r99, %r99, %r6;
	add.s32 	%r98, %r98, %r6;
	add.s32 	%r97, %r97, %r6;
	add.s32 	%r96, %r96, %r6;
	add.s64 	%rd44, %rd44, 128;
	add.s32 	%r95, %r95, 4;
	setp.eq.s32 	%p3, %r95, 0;
	@%p3 bra 	$L__BB1_4;
	bra.uni 	$L__BB1_3;
$L__BB1_4:
	setp.eq.s32 	%p4, %r4, 0;
	@%p4 bra 	$L__BB1_7;
	mul.lo.s32 	%r94, %r100, %r30;
	shl.b32 	%r12, %r30, 4;
	cvt.u64.u32 	%rd29, %r100;
	add.s64 	%rd30, %rd1, %rd29;
	shl.b64 	%rd31, %rd30, 1;
	add.s64 	%rd43, %rd8, %rd31;
	neg.s32 	%r93, %r4;
$L__BB1_6:
	.pragma "nounroll";
	wmma.load.a.sync.aligned.row.m16n16k16.bf16 	{%r82, %r83, %r84, %r85}, [%rd43], %r31;
	cvt.s64.s32 	%rd32, %r94;
	shl.b32 	%r86, %r2, 4;
	cvt.u64.u32 	%rd33, %r86;
	add.s64 	%rd34, %rd32, %rd33;
	shl.b64 	%rd35, %rd34, 1;
	add.s64 	%rd36, %rd9, %rd35;
	wmma.load.b.sync.aligned.row.m16n16k16.bf16 	{%r87, %r88, %r89, %r90}, [%rd36], %r30;
	wmma.mma.sync.aligned.row.row.m16n16k16.f32.bf16.bf16.f32 {%f144, %f143, %f142, %f141, %f140, %f139, %f138, %f137}, {%r82, %r83, %r84, %r85}, {%r87, %r88, %r89, %r90}, {%f144, %f143, %f142, %f141, %f140, %f139, %f138, %f137};
	add.s32 	%r94, %r94, %r12;
	add.s64 	%rd43, %rd43, 32;
	add.s32 	%r93, %r93, 1;
	setp.ne.s32 	%p5, %r93, 0;
	@%p5 bra 	$L__BB1_6;
$L__BB1_7:
	ld.param.f32 	%f112, [_Z9global_bfPK13__nv_bfloat16S1_Pfiiiff_param_7];
	ld.param.f32 	%f111, [_Z9global_bfPK13__nv_bfloat16S1_Pfiiiff_param_6];
	ld.param.u64 	%rd42, [_Z9global_bfPK13__nv_bfloat16S1_Pfiiiff_param_2];
	mad.lo.s32 	%r91, %r1, %r30, %r2;
	cvta.to.global.u64 	%rd37, %rd42;
	mul.wide.s32 	%rd38, %r91, 4;
	add.s64 	%rd39, %rd37, %rd38;
	ld.global.f32 	%f87, [%rd39];
	mul.f32 	%f88, %f112, %f87;
	fma.rn.f32 	%f89, %f111, %f144, %f88;
	ld.global.f32 	%f90, [%rd39+4];
	mul.f32 	%f91, %f112, %f90;
	fma.rn.f32 	%f92, %f111, %f143, %f91;
	ld.global.f32 	%f93, [%rd39+8];
	mul.f32 	%f94, %f112, %f93;
	fma.rn.f32 	%f95, %f111, %f142, %f94;
	ld.global.f32 	%f96, [%rd39+12];
	mul.f32 	%f97, %f112, %f96;
	fma.rn.f32 	%f98, %f111, %f141, %f97;
	ld.global.f32 	%f99, [%rd39+16];
	mul.f32 	%f100, %f112, %f99;
	fma.rn.f32 	%f101, %f111, %f140, %f100;
	ld.global.f32 	%f102, [%rd39+20];
	mul.f32 	%f103, %f112, %f102;
	fma.rn.f32 	%f104, %f111, %f139, %f103;
	ld.global.f32 	%f105, [%rd39+24];
	mul.f32 	%f106, %f112, %f105;
	fma.rn.f32 	%f107, %f111, %f138, %f106;
	ld.global.f32 	%f108, [%rd39+28];
	mul.f32 	%f109, %f112, %f108;
	fma.rn.f32 	%f110, %f111, %f137, %f109;
	mul.wide.s32 	%rd40, %r91, 60;
	add.s64 	%rd41, %rd39, %rd40;
	wmma.store.d.sync.aligned.row.m16n16k16.global.f32 	[%rd41], {%f89, %f92, %f95, %f98, %f101, %f104, %f107, %f110}, %r30;
	ret;

}
	// .globl	_Z8global_hPK6__halfS1_Pfiiiff
.visible .entry _Z8global_hPK6__halfS1_Pfiiiff(
	.param .u64 .ptr .align 1 _Z8global_hPK6__halfS1_Pfiiiff_param_0,
	.param .u64 .ptr .align 1 _Z8global_hPK6__halfS1_Pfiiiff_param_1,
	.param .u64 .ptr .align 1 _Z8global_hPK6__halfS1_Pfiiiff_param_2,
	.param .u32 _Z8global_hPK6__halfS1_Pfiiiff_param_3,
	.param .u32 _Z8global_hPK6__halfS1_Pfiiiff_param_4,
	.param .u32 _Z8global_hPK6__halfS1_Pfiiiff_param_5,
	.param .f32 _Z8global_hPK6__halfS1_Pfiiiff_param_6,
	.param .f32 _Z8global_hPK6__halfS1_Pfiiiff_param_7
)
{
	.reg .pred 	%p<6>;
	.reg .b32 	%r<140>;
	.reg .b32 	%f<151>;
	.reg .b64 	%rd<49>;

	ld.param.u64 	%rd12, [_Z8global_hPK6__halfS1_Pfiiiff_param_0];
	ld.param.u64 	%rd13, [_Z8global_hPK6__halfS1_Pfiiiff_param_1];
	ld.param.u32 	%r30, [_Z8global_hPK6__halfS1_Pfiiiff_param_4];
	ld.param.u32 	%r31, [_Z8global_hPK6__halfS1_Pfiiiff_param_5];
	ld.param.f32 	%f57, [_Z8global_hPK6__halfS1_Pfiiiff_param_6];
	ld.param.f32 	%f58, [_Z8global_hPK6__halfS1_Pfiiiff_param_7];
	cvta.to.global.u64 	%rd1, %rd13;
	cvta.to.global.u64 	%rd2, %rd12;
	mov.u32 	%r32, %ctaid.x;
	mov.u32 	%r33, %ntid.x;
	mov.u32 	%r34, %tid.x;
	mad.lo.s32 	%r35, %r32, %r33, %r34;
	shr.u32 	%r36, %r35, 5;
	shr.s32 	%r37, %r30, 31;
	shr.u32 	%r38, %r37, 28;
	add.s32 	%r39, %r30, %r38;
	shr.s32 	%r40, %r39, 4;
	div.s32 	%r1, %r36, %r40;
	mul.lo.s32 	%r41, %r1, %r40;
	sub.s32 	%r2, %r36, %r41;
	setp.lt.s32 	%p1, %r31, 1;
	mov.f32 	%f135, 0f00000000;
	mov.f32 	%f136, %f135;
	mov.f32 	%f137, %f135;
	mov.f32 	%f138, %f135;
	mov.f32 	%f139, %f135;
	mov.f32 	%f140, %f135;
	mov.f32 	%f141, %f135;
	mov.f32 	%f142, %f135;
	@%p1 bra 	$L__BB2_7;
	shl.b32 	%r43, %r2, 4;
	mul.lo.s32 	%r44, %r31, %r1;
	shl.b32 	%r45, %r44, 4;
	cvt.s64.s32 	%rd3, %r45;
	cvt.u64.u32 	%rd4, %r43;
	add.s32 	%r46, %r31, -1;
	shr.u32 	%r47, %r46, 4;
	add.s32 	%r3, %r47, 1;
	and.b32  	%r4, %r3, 3;
	setp.lt.u32 	%p2, %r31, 49;
	mov.b32 	%r139, 0;
	mov.f32 	%f135, 0f00000000;
	@%p2 bra 	$L__BB2_4;
	mul.lo.s32 	%r138, %r30, 48;
	shl.b32 	%r6, %r30, 6;
	shl.b32 	%r137, %r30, 5;
	shl.b32 	%r136, %r30, 4;
	shl.b64 	%rd14, %rd3, 1;
	add.s64 	%rd48, %rd2, %rd14;
	and.b32  	%r49, %r3, 536870908;
	neg.s32 	%r134, %r49;
	mov.f32 	%f135, 0f00000000;
	mov.b32 	%r135, 0;
	mov.f32 	%f136, %f135;
	mov.f32 	%f137, %f135;
	mov.f32 	%f138, %f135;
	mov.f32 	%f139, %f135;
	mov.f32 	%f140, %f135;
	mov.f32 	%f141, %f135;
	mov.f32 	%f142, %f135;
	mov.u32 	%r139, %r135;
$L__BB2_3:
	wmma.load.a.sync.aligned.row.m16n16k16.global.f16 	{%r50, %r51, %r52, %r53, %r54, %r55, %r56, %r57}, [%rd48], %r31;
	cvt.s64.s32 	%rd15, %r135;
	add.s64 	%rd16, %rd15, %rd4;
	shl.b64 	%rd17, %rd16, 1;
	add.s64 	%rd18, %rd1, %rd17;
	wmma.load.b.sync.aligned.row.m16n16k16.global.f16 	{%r58, %r59, %r60, %r61, %r62, %r63, %r64, %r65}, [%rd18], %r30;
	wmma.mma.sync.aligned.row.row.m16n16k16.f32.f32 {%f63, %f64, %f65, %f66, %f67, %f68, %f69, %f70}, {%r50, %r51, %r52, %r53, %r54, %r55, %r56, %r57}, {%r58, %r59, %r60, %r61, %r62, %r63, %r64, %r65}, {%f142, %f141, %f140, %f139, %f138, %f137, %f136, %f135};
	add.s64 	%rd19, %rd48, 32;
	wmma.load.a.sync.aligned.row.m16n16k16.global.f16 	{%r66, %r67, %r68, %r69, %r70, %r71, %r72, %r73}, [%rd19], %r31;
	cvt.s64.s32 	%rd20, %r136;
	add.s64 	%rd21, %rd20, %rd4;
	shl.b64 	%rd22, %rd21, 1;
	add.s64 	%rd23, %rd1, %rd22;
	wmma.load.b.sync.aligned.row.m16n16k16.global.f16 	{%r74, %r75, %r76, %r77, %r78, %r79, %r80, %r81}, [%rd23], %r30;
	wmma.mma.sync.aligned.row.row.m16n16k16.f32.f32 {%f71, %f72, %f73, %f74, %f75, %f76, %f77, %f78}, {%r66, %r67, %r68, %r69, %r70, %r71, %r72, %r73}, {%r74, %r75, %r76, %r77, %r78, %r79, %r80, %r81}, {%f63, %f64, %f65, %f66, %f67, %f68, %f69, %f70};
	add.s64 	%rd24, %rd48, 64;
	wmma.load.a.sync.aligned.row.m16n16k16.global.f16 	{%r82, %r83, %r84, %r85, %r86, %r87, %r88, %r89}, [%rd24], %r31;
	cvt.s64.s32 	%rd25, %r137;
	add.s64 	%rd26, %rd25, %rd4;
	shl.b64 	%rd27, %rd26, 1;
	add.s64 	%rd28, %rd1, %rd27;
	wmma.load.b.sync.aligned.row.m16n16k16.global.f16 	{%r90, %r91, %r92, %r93, %r94, %r95, %r96, %r97}, [%rd28], %r30;
	wmma.mma.sync.aligned.row.row.m16n16k16.f32.f32 {%f79, %f80, %f81, %f82, %f83, %f84, %f85, %f86}, {%r82, %r83, %r84, %r85, %r86, %r87, %r88, %r89}, {%r90, %r91, %r92, %r93, %r94, %r95, %r96, %r97}, {%f71, %f72, %f73, %f74, %f75, %f76, %f77, %f78};
	add.s64 	%rd29, %rd48, 96;
	wmma.load.a.sync.aligned.row.m16n16k16.global.f16 	{%r98, %r99, %r100, %r101, %r102, %r103, %r104, %r105}, [%rd29], %r31;
	cvt.s64.s32 	%rd30, %r138;
	add.s64 	%rd31, %rd30, %rd4;
	shl.b64 	%rd32, %rd31, 1;
	add.s64 	%rd33, %rd1, %rd32;
	wmma.load.b.sync.aligned.row.m16n16k16.global.f16 	{%r106, %r107, %r108, %r109, %r110, %r111, %r112, %r113}, [%rd33], %r30;
	wmma.mma.sync.aligned.row.row.m16n16k16.f32.f32 {%f142, %f141, %f140, %f139, %f138, %f137, %f136, %f135}, {%r98, %r99, %r100, %r101, %r102, %r103, %r104, %r105}, {%r106, %r107, %r108, %r109, %r110, %r111, %r112, %r113}, {%f79, %f80, %f81, %f82, %f83, %f84, %f85, %f86};
	add.s32 	%r139, %r139, 64;
	add.s32 	%r138, %r138, %r6;
	add.s32 	%r137, %r137, %r6;
	add.s32 	%r136, %r136, %r6;
	add.s32 	%r135, %r135, %r6;
	add.s64 	%rd48, %rd48, 128;
	add.s32 	%r134, %r134, 4;
	setp.eq.s32 	%p3, %r134, 0;
	@%p3 bra 	$L__BB2_4;
	bra.uni 	$L__BB2_3;
$L__BB2_4:
	setp.eq.s32 	%p4, %r4, 0;
	@%p4 bra 	$L__BB2_7;
	mul.lo.s32 	%r133, %r139, %r30;
	shl.b32 	%r12, %r30, 4;
	cvt.u64.u32 	%rd34, %r139;
	add.s64 	%rd35, %rd3, %rd34;
	shl.b64 	%rd36, %rd35, 1;
	add.s64 	%rd47, %rd2, %rd36;
	neg.s32 	%r132, %r4;
$L__BB2_6:
	.pragma "nounroll";
	wmma.load.a.sync.aligned.row.m16n16k16.global.f16 	{%r114, %r115, %r116, %r117, %r118, %r119, %r120, %r121}, [%rd47], %r31;
	cvt.s64.s32 	%rd37, %r133;
	add.s64 	%rd38, %rd37, %rd4;
	shl.b64 	%rd39, %rd38, 1;
	add.s64 	%rd40, %rd1, %rd39;
	wmma.load.b.sync.aligned.row.m16n16k16.global.f16 	{%r122, %r123, %r124, %r125, %r126, %r127, %r128, %r129}, [%rd40], %r30;
	wmma.mma.sync.aligned.row.row.m16n16k16.f32.f32 {%f142, %f141, %f140, %f139, %f138, %f137, %f136, %f135}, {%r114, %r115, %r116, %r117, %r118, %r119, %r120, %r121}, {%r122, %r123, %r124, %r125, %r126, %r127, %r128, %r129}, {%f142, %f141, %f140, %f139, %f138, %f137, %f136, %f135};
	add.s32 	%r133, %r133, %r12;
	add.s64 	%rd47, %rd47, 32;
	add.s32 	%r132, %r132, 1;
	setp.ne.s32 	%p5, %r132, 0;
	@%p5 bra 	$L__BB2_6;
$L__BB2_7:
	ld.param.u64 	%rd46, [_Z8global_hPK6__halfS1_Pfiiiff_param_2];
	mad.lo.s32 	%r130, %r1, %r30, %r2;
	cvta.to.global.u64 	%rd41, %rd46;
	mul.wide.s32 	%rd42, %r130, 4;
	add.s64 	%rd43, %rd41, %rd42;
	ld.global.f32 	%f87, [%rd43];
	mul.f32 	%f88, %f58, %f87;
	fma.rn.f32 	%f89, %f57, %f142, %f88;
	ld.global.f32 	%f90, [%rd43+4];
	mul.f32 	%f91, %f58, %f90;
	fma.rn.f32 	%f92, %f57, %f141, %f91;
	ld.global.f32 	%f93, [%rd43+8];
	mul.f32 	%f94, %f58, %f93;
	fma.rn.f32 	%f95, %f57, %f140, %f94;
	ld.global.f32 	%f96, [%rd43+12];
	mul.f32 	%f97, %f58, %f96;
	fma.rn.f32 	%f98, %f57, %f139, %f97;
	ld.global.f32 	%f99, [%rd43+16];
	mul.f32 	%f100, %f58, %f99;
	fma.rn.f32 	%f101, %f57, %f138, %f100;
	ld.global.f32 	%f102, [%rd43+20];
	mul.f32 	%f103, %f58, %f102;
	fma.rn.f32 	%f104, %f57, %f137, %f103;
	ld.global.f32 	%f105, [%rd43+24];
	mul.f32 	%f106, %f58, %f105;
	fma.rn.f32 	%f107, %f57, %f136, %f106;
	ld.global.f32 	%f108, [%rd43+28];
	mul.f32 	%f109, %f58, %f108;
	fma.rn.f32 	%f110, %f57, %f135, %f109;
	mul.wide.s32 	%rd44, %r130, 60;
	add.s64 	%rd45, %rd43, %rd44;
	wmma.store.d.sync.aligned.row.m16n16k16.global.f32 	[%rd45], {%f89, %f92, %f95, %f98, %f101, %f104, %f107, %f110}, %r30;
	ret;

}


// ===== COMPILED SASS (sm_100) =====

	.target	sm_100

	.elftype	@"ET_EXEC"


//--------------------- .note.nv.tkinfo           --------------------------
	.section	.note.nv.tkinfo,"",@"SHT_NOTE"
	.sectionflags	@"SHF_NOTE_NV_TKINFO"
	.tkinfo
        /*0018*/ 	.word	0x00000002
        /*0030*/ 	.string	""
        /*0030*/ 	.string	"ptxas"
        /*0030*/ 	.string	"Cuda compilation tools, release 13.0, V13.0.88"
        /*0030*/ 	.string	"Build cuda_13.0.r13.0/compiler.36424714_0"
        /*0030*/ 	.string	"-arch sm_100 -m 64 "



//--------------------- .note.nv.cuinfo           --------------------------
	.section	.note.nv.cuinfo,"",@"SHT_NOTE"
	.sectionflags	@"SHF_NOTE_NV_CUINFO"
        /*0018*/ 	.short	0x0002
        /*001a*/ 	.short	0x0064
        /*001c*/ 	.short	0x0082
	.zero		2


//--------------------- .nv.info                  --------------------------
	.section	.nv.info,"",@"SHT_CUDA_INFO"
	.align	4


	//----- nvinfo : EIATTR_REGCOUNT
	.align		4
        /*0000*/ 	.byte	0x04, 0x2f
        /*0002*/ 	.short	(.L_1 - .L_0)
	.align		4
.L_0:
        /*0004*/ 	.word	index@(_Z9global_tfPKfS0_Pfiiiff)
        /*0008*/ 	.word	0x00000028


	//----- nvinfo : EIATTR_FRAME_SIZE
	.align		4
.L_1:
        /*000c*/ 	.byte	0x04, 0x11
        /*000e*/ 	.short	(.L_3 - .L_2)
	.align		4
.L_2:
        /*0010*/ 	.word	index@(_Z9global_tfPKfS0_Pfiiiff)
        /*0014*/ 	.word	0x00000000


	//----- nvinfo : EIATTR_REGCOUNT
	.align		4
.L_3:
        /*0018*/ 	.byte	0x04, 0x2f
        /*001a*/ 	.short	(.L_5 - .L_4)
	.align		4
.L_4:
        /*001c*/ 	.word	index@(_Z9global_bfPK13__nv_bfloat16S1_Pfiiiff)
        /*0020*/ 	.word	0x00000020


	//----- nvinfo : EIATTR_FRAME_SIZE
	.align		4
.L_5:
        /*0024*/ 	.byte	0x04, 0x11
        /*0026*/ 	.short	(.L_7 - .L_6)
	.align		4
.L_6:
        /*0028*/ 	.word	index@(_Z9global_bfPK13__nv_bfloat16S1_Pfiiiff)
        /*002c*/ 	.word	0x00000000


	//----- nvinfo : EIATTR_REGCOUNT
	.align		4
.L_7:
        /*0030*/ 	.byte	0x04, 0x2f
        /*0032*/ 	.short	(.L_9 - .L_8)
	.align		4
.L_8:
        /*0034*/ 	.word	index@(_Z8global_hPK6__halfS1_Pfiiiff)
        /*0038*/ 	.word	0x00000020


	//----- nvinfo : EIATTR_FRAME_SIZE
	.align		4
.L_9:
        /*003c*/ 	.byte	0x04, 0x11
        /*003e*/ 	.short	(.L_11 - .L_10)
	.align		4
.L_10:
        /*0040*/ 	.word	index@(_Z8global_hPK6__halfS1_Pfiiiff)
        /*0044*/ 	.word	0x00000000


	//----- nvinfo : EIATTR_MIN_STACK_SIZE
	.align		4
.L_11:
        /*0048*/ 	.byte	0x04, 0x12
        /*004a*/ 	.short	(.L_13 - .L_12)
	.align		4
.L_12:
        /*004c*/ 	.word	index@(_Z8global_hPK6__halfS1_Pfiiiff)
        /*0050*/ 	.word	0x00000000


	//----- nvinfo : EIATTR_MIN_STACK_SIZE
	.align		4
.L_13:
        /*0054*/ 	.byte	0x04, 0x12
        /*0056*/ 	.short	(.L_15 - .L_14)
	.align		4
.L_14:
        /*0058*/ 	.word	index@(_Z9global_bfPK13__nv_bfloat16S1_Pfiiiff)
        /*005c*/ 	.word	0x00000000


	//----- nvinfo : EIATTR_MIN_STACK_SIZE
	.align		4
.L_15:
        /*0060*/ 	.byte	0x04, 0x12
        /*0062*/ 	.short	(.L_17 - .L_16)
	.align		4
.L_16:
        /*0064*/ 	.word	index@(_Z9global_tfPKfS0_Pfiiiff)
        /*0068*/ 	.word	0x00000000
.L_17:


//--------------------- .nv.compat                --------------------------
	.section	.nv.compat,"",@"SHT_CUDA_COMPAT_INFO"
	.align	4
        /*0000*/ 	.byte	0x02, 0x09, 0x00, 0x00, 0x02, 0x02, 0x01, 0x00, 0x02, 0x05, 0x05, 0x00, 0x03, 0x07, 0x01, 0x01
        /*0010*/ 	.byte	0x02, 0x03, 0x00, 0x00, 0x02, 0x06, 0x01, 0x00, 0x04, 0x0b, 0x08, 0x00, 0x09, 0x00, 0x00, 0x00
        /*0020*/ 	.byte	0x00, 0x00, 0x00, 0x00


//--------------------- .nv.info._Z8global_hPK6__halfS1_Pfiiiff --------------------------
	.section	.nv.info._Z8global_hPK6__halfS1_Pfiiiff,"",@"SHT_CUDA_INFO"
	.sectionflags	@""
	.align	4


	//----- nvinfo : EIATTR_CUDA_API_VERSION
	.align		4
        /*0000*/ 	.byte	0x04, 0x37
        /*0002*/ 	.short	(.L_19 - .L_18)
.L_18:
        /*0004*/ 	.word	0x00000082


	//----- nvinfo : EIATTR_KPARAM_INFO
	.align		4
.L_19:
        /*0008*/ 	.byte	0x04, 0x17
        /*000a*/ 	.short	(.L_21 - .L_20)
.L_20:
        /*000c*/ 	.word	0x00000000
        /*0010*/ 	.short	0x0007
        /*0012*/ 	.short	0x0028
        /*0014*/ 	.byte	0x00, 0xf0, 0x11, 0x00


	//----- nvinfo : EIATTR_KPARAM_INFO
	.align		4
.L_21:
        /*0018*/ 	.byte	0x04, 0x17
        /*001a*/ 	.short	(.L_23 - .L_22)
.L_22:
        /*001c*/ 	.word	0x00000000
        /*0020*/ 	.short	0x0006
        /*0022*/ 	.short	0x0024
        /*0024*/ 	.byte	0x00, 0xf0, 0x11, 0x00


	//----- nvinfo : EIATTR_KPARAM_INFO
	.align		4
.L_23:
        /*0028*/ 	.byte	0x04, 0x17
        /*002a*/ 	.short	(.L_25 - .L_24)
.L_24:
        /*002c*/ 	.word	0x00000000
        /*0030*/ 	.short	0x0005
        /*0032*/ 	.short	0x0020
        /*0034*/ 	.byte	0x00, 0xf0, 0x11, 0x00


	//----- nvinfo : EIATTR_KPARAM_INFO
	.align		4
.L_25:
        /*0038*/ 	.byte	0x04, 0x17
        /*003a*/ 	.short	(.L_27 - .L_26)
.L_26:
        /*003c*/ 	.word	0x00000000
        /*0040*/ 	.short	0x0004
        /*0042*/ 	.short	0x001c
        /*0044*/ 	.byte	0x00, 0xf0, 0x11, 0x00


	//----- nvinfo : EIATTR_KPARAM_INFO
	.align		4
.L_27:
        /*0048*/ 	.byte	0x04, 0x17
        /*004a*/ 	.short	(.L_29 - .L_28)
.L_28:
        /*004c*/ 	.word	0x00000000
        /*0050*/ 	.short	0x0003
        /*0052*/ 	.short	0x0018
        /*0054*/ 	.byte	0x00, 0xf0, 0x11, 0x00


	//----- nvinfo : EIATTR_KPARAM_INFO
	.align		4
.L_29:
        /*0058*/ 	.byte	0x04, 0x17
        /*005a*/ 	.short	(.L_31 - .L_30)
.L_30:
        /*005c*/ 	.word	0x00000000
        /*0060*/ 	.short	0x0002
        /*0062*/ 	.short	0x0010
        /*0064*/ 	.byte	0x00, 0xf5, 0x21, 0x00


	//----- nvinfo : EIATTR_KPARAM_INFO
	.align		4
.L_31:
        /*0068*/ 	.byte	0x04, 0x17
        /*006a*/ 	.short	(.L_33 - .L_32)
.L_32:
        /*006c*/ 	.word	0x00000000
        /*0070*/ 	.short	0x0001
        /*0072*/ 	.short	0x0008
        /*0074*/ 	.byte	0x00, 0xf5, 0x21, 0x00


	//----- nvinfo : EIATTR_KPARAM_INFO
	.align		4
.L_33:
        /*0078*/ 	.byte	0x04, 0x17
        /*007a*/ 	.short	(.L_35 - .L_34)
.L_34:
        /*007c*/ 	.word	0x00000000
        /*0080*/ 	.short	0x0000
        /*0082*/ 	.short	0x0000
        /*0084*/ 	.byte	0x00, 0xf5, 0x21, 0x00


	//----- nvinfo : EIATTR_SPARSE_MMA_MASK
	.align		4
.L_35:
        /*0088*/ 	.byte	0x03, 0x50
        /*008a*/ 	.short	0x0000


	//----- nvinfo : EIATTR_WMMA_USED
	.align		4
        /*008c*/ 	.byte	0x01, 0x2b
	.zero		2


	//----- nvinfo : EIATTR_MAXREG_COUNT
	.align		4
        /*0090*/ 	.byte	0x03, 0x1b
        /*0092*/ 	.short	0x00ff


	//----- nvinfo : EIATTR_MERCURY_ISA_VERSION
	.align		4
        /*0094*/ 	.byte	0x03, 0x5f
        /*0096*/ 	.short	0x0101


	//----- nvinfo : EIATTR_VRC_CTA_INIT_COUNT
	.align		4
        /*0098*/ 	.byte	0x02, 0x4a
	.zero		1
	.zero		1


	//----- nvinfo : EIATTR_EXIT_INSTR_OFFSETS
	.align		4
        /*009c*/ 	.byte	0x04, 0x1c
        /*009e*/ 	.short	(.L_37 - .L_36)


	//   ....[0]....
.L_36:
        /*00a0*/ 	.word	0x000012a0


	//----- nvinfo : EIATTR_CBANK_PARAM_SIZE
	.align		4
.L_37:
        /*00a4*/ 	.byte	0x03, 0x19
        /*00a6*/ 	.short	0x002c


	//----- nvinfo : EIATTR_PARAM_CBANK
	.align		4
        /*00a8*/ 	.byte	0x04, 0x0a
        /*00aa*/ 	.short	(.L_39 - .L_38)
	.align		4
.L_38:
        /*00ac*/ 	.word	index@(.nv.constant0._Z8global_hPK6__halfS1_Pfiiiff)
        /*00b0*/ 	.short	0x0380
        /*00b2*/ 	.short	0x002c


	//----- nvinfo : EIATTR_SW_WAR
	.align		4
.L_39:
        /*00b4*/ 	.byte	0x04, 0x36
        /*00b6*/ 	.short	(.L_41 - .L_40)
.L_40:
        /*00b8*/ 	.word	0x00000008
.L_41:


//--------------------- .nv.info._Z9global_bfPK13__nv_bfloat16S1_Pfiiiff --------------------------
	.section	.nv.info._Z9global_bfPK13__nv_bfloat16S1_Pfiiiff,"",@"SHT_CUDA_INFO"
	.sectionflags	@""
	.align	4


	//----- nvinfo : EIATTR_CUDA_API_VERSION
	.align		4
        /*0000*/ 	.byte	0x04, 0x37
        /*0002*/ 	.short	(.L_43 - .L_42)
.L_42:
        /*0004*/ 	.word	0x00000082


	//----- nvinfo : EIATTR_KPARAM_INFO
	.align		4
.L_43:
        /*0008*/ 	.byte	0x04, 0x17
        /*000a*/ 	.short	(.L_45 - .L_44)
.L_44:
        /*000c*/ 	.word	0x00000000
        /*0010*/ 	.short	0x0007
        /*0012*/ 	.short	0x0028
        /*0014*/ 	.byte	0x00, 0xf0, 0x11, 0x00


	//----- nvinfo : EIATTR_KPARAM_INFO
	.align		4
.L_45:
        /*0018*/ 	.byte	0x04, 0x17
        /*001a*/ 	.short	(.L_47 - .L_46)
.L_46:
        /*001c*/ 	.word	0x00000000
        /*0020*/ 	.short	0x0006
        /*0022*/ 	.short	0x0024
        /*0024*/ 	.byte	0x00, 0xf0, 0x11, 0x00


	//----- nvinfo : EIATTR_KPARAM_INFO
	.align		4
.L_47:
        /*0028*/ 	.byte	0x04, 0x17
        /*002a*/ 	.short	(.L_49 - .L_48)
.L_48:
        /*002c*/ 	.word	0x00000000
        /*0030*/ 	.short	0x0005
        /*0032*/ 	.short	0x0020
        /*0034*/ 	.byte	0x00, 0xf0, 0x11, 0x00


	//----- nvinfo : EIATTR_KPARAM_INFO
	.align		4
.L_49:
        /*0038*/ 	.byte	0x04, 0x17
        /*003a*/ 	.short	(.L_51 - .L_50)
.L_50:
        /*003c*/ 	.word	0x00000000
        /*0040*/ 	.short	0x0004
        /*0042*/ 	.short	0x001c
        /*0044*/ 	.byte	0x00, 0xf0, 0x11, 0x00


	//----- nvinfo : EIATTR_KPARAM_INFO
	.align		4
.L_51:
        /*0048*/ 	.byte	0x04, 0x17
        /*004a*/ 	.short	(.L_53 - .L_52)
.L_52:
        /*004c*/ 	.word	0x00000000
        /*0050*/ 	.short	0x0003
        /*0052*/ 	.short	0x0018
        /*0054*/ 	.byte	0x00, 0xf0, 0x11, 0x00


	//----- nvinfo : EIATTR_KPARAM_INFO
	.align		4
.L_53:
        /*0058*/ 	.byte	0x04, 0x17
        /*005a*/ 	.short	(.L_55 - .L_54)
.L_54:
        /*005c*/ 	.word	0x00000000
        /*0060*/ 	.short	0x0002
        /*0062*/ 	.short	0x0010
        /*0064*/ 	.byte	0x00, 0xf5, 0x21, 0x00


	//----- nvinfo : EIATTR_KPARAM_INFO
	.align		4
.L_55:
        /*0068*/ 	.byte	0x04, 0x17
        /*006a*/ 	.short	(.L_57 - .L_56)
.L_56:
        /*006c*/ 	.word	0x00000000
        /*0070*/ 	.short	0x0001
        /*0072*/ 	.short	0x0008
        /*0074*/ 	.byte	0x00, 0xf5, 0x21, 0x00


	//----- nvinfo : EIATTR_KPARAM_INFO
	.align		4
.L_57:
        /*0078*/ 	.byte	0x04, 0x17
        /*007a*/ 	.short	(.L_59 - .L_58)
.L_58:
        /*007c*/ 	.word	0x00000000
        /*0080*/ 	.short	0x0000
        /*0082*/ 	.short	0x0000
        /*0084*/ 	.byte	0x00, 0xf5, 0x21, 0x00


	//----- nvinfo : EIATTR_SPARSE_MMA_MASK
	.align		4
.L_59:
        /*0088*/ 	.byte	0x03, 0x50
        /*008a*/ 	.short	0x0000


	//----- nvinfo : EIATTR_WMMA_USED
	.align		4
        /*008c*/ 	.byte	0x01, 0x2b
	.zero		2


	//----- nvinfo : EIATTR_MAXREG_COUNT
	.align		4
        /*0090*/ 	.byte	0x03, 0x1b
        /*0092*/ 	.short	0x00ff


	//----- nvinfo : EIATTR_MERCURY_ISA_VERSION
	.align		4
        /*0094*/ 	.byte	0x03, 0x5f
        /*0096*/ 	.short	0x0101


	//----- nvinfo : EIATTR_VRC_CTA_INIT_COUNT
	.align		4
        /*0098*/ 	.byte	0x02, 0x4a
	.zero		1
	.zero		1


	//----- nvinfo : EIATTR_EXIT_INSTR_OFFSETS
	.align		4
        /*009c*/ 	.byte	0x04, 0x1c
        /*009e*/ 	.short	(.L_61 - .L_60)


	//   ....[0]....
.L_60:
        /*00a0*/ 	.word	0x000012a0


	//----- nvinfo : EIATTR_CBANK_PARAM_SIZE
	.align		4
.L_61:
        /*00a4*/ 	.byte	0x03, 0x19
        /*00a6*/ 	.short	0x002c


	//----- nvinfo : EIATTR_PARAM_CBANK
	.align		4
        /*00a8*/ 	.byte	0x04, 0x0a
        /*00aa*/ 	.short	(.L_63 - .L_62)
	.align		4
.L_62:
        /*00ac*/ 	.word	index@(.nv.constant0._Z9global_bfPK13__nv_bfloat16S1_Pfiiiff)
        /*00b0*/ 	.short	0x0380
        /*00b2*/ 	.short	0x002c


	//----- nvinfo : EIATTR_SW_WAR
	.align		4
.L_63:
        /*00b4*/ 	.byte	0x04, 0x36
        /*00b6*/ 	.short	(.L_65 - .L_64)
.L_64:
        /*00b8*/ 	.word	0x00000008
.L_65:


//--------------------- .nv.info._Z9global_tfPKfS0_Pfiiiff --------------------------
	.section	.nv.info._Z9global_tfPKfS0_Pfiiiff,"",@"SHT_CUDA_INFO"
	.sectionflags	@""
	.align	4


	//----- nvinfo : EIATTR_CUDA_API_VERSION
	.align		4
        /*0000*/ 	.byte	0x04, 0x37
        /*0002*/ 	.short	(.L_67 - .L_66)
.L_66:
        /*0004*/ 	.word	0x00000082


	//----- nvinfo : EIATTR_KPARAM_INFO
	.align		4
.L_67:
        /*0008*/ 	.byte	0x04, 0x17
        /*000a*/ 	.short	(.L_69 - .L_68)
.L_68:
        /*000c*/ 	.word	0x00000000
        /*0010*/ 	.short	0x0007
        /*0012*/ 	.short	0x0028
        /*0014*/ 	.byte	0x00, 0xf0, 0x11, 0x00


	//----- nvinfo : EIATTR_KPARAM_INFO
	.align		4
.L_69:
        /*0018*/ 	.byte	0x04, 0x17
        /*001a*/ 	.short	(.L_71 - .L_70)
.L_70:
        /*001c*/ 	.word	0x00000000
        /*0020*/ 	.short	0x0006
        /*0022*/ 	.short	0x0024
        /*0024*/ 	.byte	0x00, 0xf0, 0x11, 0x00


	//----- nvinfo : EIATTR_KPARAM_INFO
	.align		4
.L_71:
        /*0028*/ 	.byte	0x04, 0x17
        /*002a*/ 	.short	(.L_73 - .L_72)
.L_72:
        /*002c*/ 	.word	0x00000000
        /*0030*/ 	.short	0x0005
        /*0032*/ 	.short	0x0020
        /*0034*/ 	.byte	0x00, 0xf0, 0x11, 0x00


	//----- nvinfo : EIATTR_KPARAM_INFO
	.align		4
.L_73:
        /*0038*/ 	.byte	0x04, 0x17
        /*003a*/ 	.short	(.L_75 - .L_74)
.L_74:
        /*003c*/ 	.word	0x00000000
        /*0040*/ 	.short	0x0004
        /*0042*/ 	.short	0x001c
        /*0044*/ 	.byte	0x00, 0xf0, 0x11, 0x00


	//----- nvinfo : EIATTR_KPARAM_INFO
	.align		4
.L_75:
        /*0048*/ 	.byte	0x04, 0x17
        /*004a*/ 	.short	(.L_77 - .L_76)
.L_76:
        /*004c*/ 	.word	0x00000000
        /*0050*/ 	.short	0x0003
        /*0052*/ 	.short	0x0018
        /*0054*/ 	.byte	0x00, 0xf0, 0x11, 0x00


	//----- nvinfo : EIATTR_KPARAM_INFO
	.align		4
.L_77:
        /*0058*/ 	.byte	0x04, 0x17
        /*005a*/ 	.short	(.L_79 - .L_78)
.L_78:
        /*005c*/ 	.word	0x00000000
        /*0060*/ 	.short	0x0002
        /*0062*/ 	.short	0x0010
        /*0064*/ 	.byte	0x00, 0xf5, 0x21, 0x00


	//----- nvinfo : EIATTR_KPARAM_INFO
	.align		4
.L_79:
        /*0068*/ 	.byte	0x04, 0x17
        /*006a*/ 	.short	(.L_81 - .L_80)
.L_80:
        /*006c*/ 	.word	0x00000000
        /*0070*/ 	.short	0x0001
        /*0072*/ 	.short	0x0008
        /*0074*/ 	.byte	0x00, 0xf5, 0x21, 0x00


	//----- nvinfo : EIATTR_KPARAM_INFO
	.align		4
.L_81:
        /*0078*/ 	.byte	0x04, 0x17
        /*007a*/ 	.short	(.L_83 - .L_82)
.L_82:
        /*007c*/ 	.word	0x00000000
        /*0080*/ 	.short	0x0000
        /*0082*/ 	.short	0x0000
        /*0084*/ 	.byte	0x00, 0xf5, 0x21, 0x00


	//----- nvinfo : EIATTR_SPARSE_MMA_MASK
	.align		4
.L_83:
        /*0088*/ 	.byte	0x03, 0x50
        /*008a*/ 	.short	0x0000


	//----- nvinfo : EIATTR_WMMA_USED
	.align		4
        /*008c*/ 	.byte	0x01, 0x2b
	.zero		2


	//----- nvinfo : EIATTR_MAXREG_COUNT
	.align		4
        /*0090*/ 	.byte	0x03, 0x1b
        /*0092*/ 	.short	0x00ff


	//----- nvinfo : EIATTR_MERCURY_ISA_VERSION
	.align		4
        /*0094*/ 	.byte	0x03, 0x5f
        /*0096*/ 	.short	0x0101


	//----- nvinfo : EIATTR_VRC_CTA_INIT_COUNT
	.align		4
        /*0098*/ 	.byte	0x02, 0x4a
	.zero		1
	.zero		1


	//----- nvinfo : EIATTR_EXIT_INSTR_OFFSETS
	.align		4
        /*009c*/ 	.byte	0x04, 0x1c
        /*009e*/ 	.short	(.L_85 - .L_84)


	//   ....[0]....
.L_84:
        /*00a0*/ 	.word	0x00001380


	//----- nvinfo : EIATTR_CBANK_PARAM_SIZE
	.align		4
.L_85:
        /*00a4*/ 	.byte	0x03, 0x19
        /*00a6*/ 	.short	0x002c


	//----- nvinfo : EIATTR_PARAM_CBANK
	.align		4
        /*00a8*/ 	.byte	0x04, 0x0a
        /*00aa*/ 	.short	(.L_87 - .L_86)
	.align		4
.L_86:
        /*00ac*/ 	.word	index@(.nv.constant0._Z9global_tfPKfS0_Pfiiiff)
        /*00b0*/ 	.short	0x0380
        /*00b2*/ 	.short	0x002c


	//----- nvinfo : EIATTR_SW_WAR
	.align		4
.L_87:
        /*00b4*/ 	.byte	0x04, 0x36
        /*00b6*/ 	.short	(.L_89 - .L_88)
.L_88:
        /*00b8*/ 	.word	0x00000008
.L_89:


//--------------------- .nv.callgraph             --------------------------
	.section	.nv.callgraph,"",@"SHT_CUDA_CALLGRAPH"
	.align	4
	.sectionentsize	8
	.align		4
        /*0000*/ 	.word	0x00000000
	.align		4
        /*0004*/ 	.word	0xffffffff
	.align		4
        /*0008*/ 	.word	0x00000000
	.align		4
        /*000c*/ 	.word	0xfffffffe
	.align		4
        /*0010*/ 	.word	0x00000000
	.align		4
        /*0014*/ 	.word	0xfffffffd
	.align		4
        /*0018*/ 	.word	0x00000000
	.align		4
        /*001c*/ 	.word	0xfffffffc


//--------------------- .text._Z8global_hPK6__halfS1_Pfiiiff --------------------------
	.section	.text._Z8global_hPK6__halfS1_Pfiiiff,"ax",@progbits
	.align	128
        .global         _Z8global_hPK6__halfS1_Pfiiiff
        .type           _Z8global_hPK6__halfS1_Pfiiiff,@function
        .size           _Z8global_hPK6__halfS1_Pfiiiff,(.L_x_15 - _Z8global_hPK6__halfS1_Pfiiiff)
        .other          _Z8global_hPK6__halfS1_Pfiiiff,@"STO_CUDA_ENTRY STV_DEFAULT"
_Z8global_hPK6__halfS1_Pfiiiff:
.text._Z8global_hPK6__halfS1_Pfiiiff:
[----:B------:R-:W-:Y:S01]  /*0000*/  LDC R1, c[0x0][0x37c] ;  /* 0x0000df00ff017b82 */ /* 0x000fe20000000800 */
[----:B------:R-:W0:Y:S01]  /*0010*/  LDCU UR7, c[0x0][0x39c] ;  /* 0x00007380ff0777ac */ /* 0x000e220008000800 */
[----:B------:R-:W1:Y:S06]  /*0020*/  S2R R5, SR_TID.X ;  /* 0x0000000000057919 */ /* 0x000e6c0000002100 */
[----:B------:R-:W1:Y:S01]  /*0030*/  S2UR UR5, SR_CTAID.X ;  /* 0x00000000000579c3 */ /* 0x000e620000002500 */
[----:B------:R-:W-:Y:S01]  /*0040*/  CS2R R10, SRZ ;  /* 0x00000000000a7805 */ /* 0x000fe2000001ff00 */
[----:B------:R-:W2:Y:S01]  /*0050*/  LDCU UR14, c[0x0][0x3a0] ;  /* 0x00007400ff0e77ac */ /* 0x000ea20008000800 */
[----:B------:R-:W3:Y:S05]  /*0060*/  LDCU.64 UR12, c[0x0][0x358] ;  /* 0x00006b00ff0c77ac */ /* 0x000eea0008000a00 */
[----:B------:R-:W1:Y:S01]  /*0070*/  LDC R0, c[0x0][0x360] ;  /* 0x0000d800ff007b82 */ /* 0x000e620000000800 */
[----:B0-----:R-:W-:-:S04]  /*0080*/  USHF.R.S32.HI UR4, URZ, 0x1f, UR7 ;  /* 0x0000001fff047899 */ /* 0x001fc80008011407 */
[----:B------:R-:W-:Y:S02]  /*0090*/  ULEA.HI UR4, UR4, UR7, URZ, 0x4 ;  /* 0x0000000704047291 */ /* 0x000fe4000f8f20ff */
[----:B--2---:R-:W-:Y:S02]  /*00a0*/  UISETP.GE.AND UP0, UPT, UR14, 0x1, UPT ;  /* 0x000000010e00788c */ /* 0x004fe4000bf06270 */
[----:B------:R-:W-:-:S06]  /*00b0*/  USHF.R.S32.HI UR4, URZ, 0x4, UR4 ;  /* 0x00000004ff047899 */ /* 0x000fcc0008011404 */
[----:B------:R-:W-:Y:S02]  /*00c0*/  IMAD.U32 R6, RZ, RZ, UR4 ;  /* 0x00000004ff067e24 */ /* 0x000fe4000f8e00ff */
[----:B-1----:R-:W-:-:S03]  /*00d0*/  IMAD R0, R0, UR5, R5 ;  /* 0x0000000500007c24 */ /* 0x002fc6000f8e0205 */
[-C--:B------:R-:W-:Y:S02]  /*00e0*/  IABS R7, R6.reuse ;  /* 0x0000000600077213 */ /* 0x080fe40000000000 */
[----:B------:R-:W-:Y:S02]  /*00f0*/  SHF.R.U32.HI R0, RZ, 0x5, R0 ;  /* 0x00000005ff007819 */ /* 0x000fe40000011600 */
[----:B------:R-:W0:Y:S01]  /*0100*/  I2F.RP R4, R7 ;  /* 0x0000000700047306 */ /* 0x000e220000209400 */
[----:B------:R-:W-:-:S07]  /*0110*/  IABS R6, R6 ;  /* 0x0000000600067213 */ /* 0x000fce0000000000 */
[----:B0-----:R-:W0:Y:S02]  /*0120*/  MUFU.RCP R4, R4 ;  /* 0x0000000400047308 */ /* 0x001e240000001000 */
[----:B0-----:R-:W-:Y:S01]  /*0130*/  VIADD R2, R4, 0xffffffe ;  /* 0x0ffffffe04027836 */ /* 0x001fe20000000000 */
[----:B------:R-:W-:-:S05]  /*0140*/  IABS R4, R0 ;  /* 0x0000000000047213 */ /* 0x000fca0000000000 */
[----:B------:R0:W1:Y:S02]  /*0150*/  F2I.FTZ.U32.TRUNC.NTZ R3, R2 ;  /* 0x0000000200037305 */ /* 0x000064000021f000 */
[----:B0-----:R-:W-:Y:S02]  /*0160*/  IMAD.MOV.U32 R2, RZ, RZ, RZ ;  /* 0x000000ffff027224 */ /* 0x001fe400078e00ff */
[----:B-1----:R-:W-:-:S04]  /*0170*/  IMAD.MOV R8, RZ, RZ, -R3 ;  /* 0x000000ffff087224 */ /* 0x002fc800078e0a03 */
[----:B------:R-:W-:Y:S01]  /*0180*/  IMAD R5, R8, R7, RZ ;  /* 0x0000000708057224 */ /* 0x000fe200078e02ff */
[----:B------:R-:W-:-:S03]  /*0190*/  CS2R R8, SRZ ;  /* 0x0000000000087805 */ /* 0x000fc6000001ff00 */
[----:B------:R-:W-:Y:S01]  /*01a0*/  IMAD.HI.U32 R3, R3, R5, R2 ;  /* 0x0000000503037227 */ /* 0x000fe200078e0002 */
[----:B------:R-:W-:-:S05]  /*01b0*/  IADD3 R2, PT, PT, RZ, -R6, RZ ;  /* 0x80000006ff027210 */ /* 0x000fca0007ffe0ff */
[----:B------:R-:W-:-:S04]  /*01c0*/  IMAD.HI.U32 R3, R3, R4, RZ ;  /* 0x0000000403037227 */ /* 0x000fc800078e00ff */
[----:B------:R-:W-:-:S05]  /*01d0*/  IMAD R2, R3, R2, R4 ;  /* 0x0000000203027224 */ /* 0x000fca00078e0204 */
[----:B------:R-:W-:-:S13]  /*01e0*/  ISETP.GT.U32.AND P2, PT, R7, R2, PT ;  /* 0x000000020700720c */ /* 0x000fda0003f44070 */
[----:B------:R-:W-:Y:S02]  /*01f0*/  @!P2 IMAD.IADD R2, R2, 0x1, -R7 ;  /* 0x000000010202a824 */ /* 0x000fe400078e0a07 */
[----:B------:R-:W-:Y:S01]  /*0200*/  @!P2 VIADD R3, R3, 0x1 ;  /* 0x000000010303a836 */ /* 0x000fe20000000000 */
[----:B------:R-:W-:Y:S02]  /*0210*/  ISETP.NE.AND P2, PT, RZ, UR4, PT ;  /* 0x00000004ff007c0c */ /* 0x000fe4000bf45270 */
[----:B------:R-:W-:Y:S02]  /*0220*/  ISETP.GE.U32.AND P0, PT, R2, R7, PT ;  /* 0x000000070200720c */ /* 0x000fe40003f06070 */
[----:B------:R-:W-:Y:S02]  /*0230*/  CS2R R6, SRZ ;  /* 0x0000000000067805 */ /* 0x000fe4000001ff00 */
[----:B------:R-:W-:-:S04]  /*0240*/  LOP3.LUT R2, R0, UR4, RZ, 0x3c, !PT ;  /* 0x0000000400027c12 */ /* 0x000fc8000f8e3cff */
[----:B------:R-:W-:-:S05]  /*0250*/  ISETP.GE.AND P1, PT, R2, RZ, PT ;  /* 0x000000ff0200720c */ /* 0x000fca0003f26270 */
[----:B------:R-:W-:-:S08]  /*0260*/  @P0 VIADD R3, R3, 0x1 ;  /* 0x0000000103030836 */ /* 0x000fd00000000000 */
[----:B------:R-:W-:Y:S01]  /*0270*/  @!P1 IMAD.MOV R3, RZ, RZ, -R3 ;  /* 0x000000ffff039224 */ /* 0x000fe200078e0a03 */
[----:B------:R-:W-:-:S04]  /*0280*/  @!P2 LOP3.LUT R3, RZ, UR4, RZ, 0x33, !PT ;  /* 0x00000004ff03ac12 */ /* 0x000fc8000f8e33ff */
[----:B------:R-:W-:-:S05]  /*0290*/  IADD3 R5, PT, PT, -R3, RZ, RZ ;  /* 0x000000ff03057210 */ /* 0x000fca0007ffe1ff */
[----:B------:R-:W-:Y:S01]  /*02a0*/  IMAD R0, R5, UR4, R0 ;  /* 0x0000000405007c24 */ /* 0x000fe2000f8e0200 */
[----:B------:R-:W-:Y:S01]  /*02b0*/  CS2R R4, SRZ ;  /* 0x0000000000047805 */ /* 0x000fe2000001ff00 */
[----:B---3--:R-:W-:Y:S06]  /*02c0*/  BRA.U !UP0, `(.L_x_0) ;  /* 0x0000000d08447547 */ /* 0x008fec000b800000 */
[----:B------:R-:W-:Y:S02]  /*02d0*/  UISETP.GE.U32.AND UP1, UPT, UR14, 0x31, UPT ;  /* 0x000000310e00788c */ /* 0x000fe4000bf26070 */
[----:B------:R-:W-:Y:S01]  /*02e0*/  IMAD R2, R3, UR14, RZ ;  /* 0x0000000e03027c24 */ /* 0x000fe2000f8e02ff */
[----:B------:R-:W-:Y:S01]  /*02f0*/  UIADD3 UR4, UPT, UPT, UR14, -0x1, URZ ;  /* 0xffffffff0e047890 */ /* 0x000fe2000fffe0ff */
[----:B------:R-:W-:Y:S01]  /*0300*/  IMAD.MOV.U32 R11, RZ, RZ, RZ ;  /* 0x000000ffff0b7224 */ /* 0x000fe200078e00ff */
[----:B------:R-:W-:Y:S01]  /*0310*/  UIADD3 UR5, UPT, UPT, UR14, -0x1, URZ ;  /* 0xffffffff0e057890 */ /* 0x000fe2000fffe0ff */
[----:B------:R-:W-:Y:S01]  /*0320*/  IMAD.SHL.U32 R2, R2, 0x10, RZ ;  /* 0x0000001002027824 */ /* 0x000fe200078e00ff */
[----:B------:R-:W-:Y:S02]  /*0330*/  ULEA.HI UR4, UR4, 0x1, URZ, 0x1c ;  /* 0x0000000104047891 */ /* 0x000fe4000f8fe0ff */
[----:B------:R-:W-:Y:S02]  /*0340*/  ULEA.HI UR5, UR5, 0x1, URZ, 0x1c ;  /* 0x0000000105057891 */ /* 0x000fe4000f8fe0ff */
[----:B------:R-:W-:Y:S01]  /*0350*/  ULOP3.LUT UR8, UR4, 0x3, URZ, 0xc0, !UPT ;  /* 0x0000000304087892 */ /* 0x000fe2000f8ec0ff */
[----:B------:R-:W-:-:S02]  /*0360*/  SHF.R.S32.HI R13, RZ, 0x1f, R2 ;  /* 0x0000001fff0d7819 */ /* 0x000fc40000011402 */
[----:B------:R-:W-:Y:S01]  /*0370*/  UMOV UR4, URZ ;  /* 0x000000ff00047c82 */ /* 0x000fe20008000000 */
[----:B------:R-:W-:Y:S01]  /*0380*/  UISETP.NE.AND UP0, UPT, UR8, URZ, UPT ;  /* 0x000000ff0800728c */ /* 0x000fe2000bf05270 */
[----:B------:R-:W-:Y:S10]  /*0390*/  BRA.U !UP1, `(.L_x_1) ;  /* 0x00000009092c7547 */ /* 0x000ff4000b800000 */
[----:B------:R-:W0:Y:S01]  /*03a0*/  S2R R5, SR_LANEID ;  /* 0x0000000000057919 */ /* 0x000e220000000000 */
[----:B------:R-:W1:Y:S01]  /*03b0*/  LDCU.64 UR16, c[0x0][0x380] ;  /* 0x00007000ff1077ac */ /* 0x000e620008000a00 */
[----:B------:R-:W-:Y:S01]  /*03c0*/  IMAD.MOV.U32 R25, RZ, RZ, RZ ;  /* 0x000000ffff197224 */ /* 0x000fe200078e00ff */
[----:B------:R-:W-:Y:S02]  /*03d0*/  CS2R R10, SRZ ;  /* 0x00000000000a7805 */ /* 0x000fe4000001ff00 */
[----:B------:R-:W-:Y:S01]  /*03e0*/  CS2R R8, SRZ ;  /* 0x0000000000087805 */ /* 0x000fe2000001ff00 */
[----:B------:R-:W-:Y:S01]  /*03f0*/  USHF.R.U32.HI UR6, URZ, 0x1, UR7 ;  /* 0x00000001ff067899 */ /* 0x000fe20008011607 */
[----:B------:R-:W-:Y:S01]  /*0400*/  CS2R R6, SRZ ;  /* 0x0000000000067805 */ /* 0x000fe2000001ff00 */
[----:B------:R-:W-:Y:S02]  /*0410*/  USHF.R.U32.HI UR4, URZ, 0x1, UR14 ;  /* 0x00000001ff047899 */ /* 0x000fe4000801160e */
[----:B------:R-:W-:-:S02]  /*0420*/  ULOP3.LUT UR5, UR5, 0x1ffffffc, URZ, 0xc0, !UPT ;  /* 0x1ffffffc05057892 */ /* 0x000fc4000f8ec0ff */
[----:B------:R-:W-:Y:S02]  /*0430*/  UIMAD UR9, UR7, 0x30, URZ ;  /* 0x00000030070978a4 */ /* 0x000fe4000f8e02ff */
[----:B------:R-:W-:Y:S02]  /*0440*/  USHF.L.U32 UR10, UR7, 0x5, URZ ;  /* 0x00000005070a7899 */ /* 0x000fe400080006ff */
[----:B------:R-:W-:Y:S01]  /*0450*/  USHF.L.U32 UR11, UR7, 0x4, URZ ;  /* 0x00000004070b7899 */ /* 0x000fe200080006ff */
[----:B-1----:R-:W-:-:S04]  /*0460*/  LEA R16, P0, R2, UR16, 0x1 ;  /* 0x0000001002107c11 */ /* 0x002fc8000f8008ff */
[----:B------:R-:W-:Y:S01]  /*0470*/  LEA.HI.X R2, R2, UR17, R13, 0x1, P0 ;  /* 0x0000001102027c11 */ /* 0x000fe200080f0c0d */
[----:B------:R-:W1:Y:S01]  /*0480*/  LDCU.64 UR16, c[0x0][0x388] ;  /* 0x00007100ff1077ac */ /* 0x000e620008000a00 */
[----:B0-----:R-:W-:Y:S02]  /*0490*/  LOP3.LUT R24, R5, 0x3, RZ, 0xc0, !PT ;  /* 0x0000000305187812 */ /* 0x001fe400078ec0ff */
[----:B------:R-:W-:-:S05]  /*04a0*/  SHF.R.U32.HI R5, RZ, 0x2, R5 ;  /* 0x00000002ff057819 */ /* 0x000fca0000011605 */
[----:B------:R-:W-:Y:S01]  /*04b0*/  IMAD.WIDE.U32 R20, R5, UR6, R24 ;  /* 0x0000000605147c25 */ /* 0x000fe2000f8e0018 */
[----:B------:R-:W-:-:S03]  /*04c0*/  UIADD3 UR6, UPT, UPT, -UR5, URZ, URZ ;  /* 0x000000ff05067290 */ /* 0x000fc6000fffe1ff */
[----:B------:R-:W-:Y:S01]  /*04d0*/  IMAD.WIDE.U32 R24, R5, UR4, R24 ;  /* 0x0000000405187c25 */ /* 0x000fe2000f8e0018 */
[C---:B------:R-:W-:Y:S02]  /*04e0*/  SHF.L.U64.HI R17, R20.reuse, 0x2, R21 ;  /* 0x0000000214117819 */ /* 0x040fe40000010215 */
[----:B------:R-:W-:Y:S02]  /*04f0*/  CS2R R4, SRZ ;  /* 0x0000000000047805 */ /* 0x000fe4000001ff00 */
[----:B------:R-:W-:Y:S01]  /*0500*/  SHF.L.U32 R20, R20, 0x2, RZ ;  /* 0x0000000214147819 */ /* 0x000fe200000006ff */
[----:B------:R-:W-:Y:S01]  /*0510*/  UMOV UR5, URZ ;  /* 0x000000ff00057c82 */ /* 0x000fe20008000000 */
[----:B-1----:R-:W-:-:S05]  /*0520*/  UMOV UR4, URZ ;  /* 0x000000ff00047c82 */ /* 0x002fca0008000000 */
.L_x_2:
[----:B------:R-:W-:Y:S01]  /*0530*/  IMAD.SHL.U32 R21, R0, 0x10, RZ ;  /* 0x0000001000157824 */ /* 0x000fe200078e00ff */
[C---:B------:R-:W-:Y:S01]  /*0540*/  SHF.L.U64.HI R15, R24.reuse, 0x2, R25 ;  /* 0x00000002180f7819 */ /* 0x040fe20000010219 */
[----:B------:R-:W-:Y:S01]  /*0550*/  IMAD.U32 R13, RZ, RZ, UR5 ;  /* 0x00000005ff0d7e24 */ /* 0x000fe2000f8e00ff */
[----:B------:R-:W-:Y:S01]  /*0560*/  LEA R26, P0, R24, R16, 0x2 ;  /* 0x00000010181a7211 */ /* 0x000fe200078010ff */
[----:B------:R-:W-:Y:S01]  /*0570*/  IMAD.U32 R23, RZ, RZ, UR7 ;  /* 0x00000007ff177e24 */ /* 0x000fe2000f8e00ff */
[----:B------:R-:W-:Y:S02]  /*0580*/  IADD3 R12, P1, PT, R21, UR5, RZ ;  /* 0x00000005150c7c10 */ /* 0x000fe4000ff3e0ff */
[----:B------:R-:W-:Y:S01]  /*0590*/  MOV R29, UR14 ;  /* 0x0000000e001d7c02 */ /* 0x000fe20008000f00 */
[----:B------:R-:W-:Y:S01]  /*05a0*/  IMAD.X R27, R2, 0x1, R15, P0 ;  /* 0x00000001021b7824 */ /* 0x000fe200000e060f */
[----:B------:R-:W-:Y:S02]  /*05b0*/  LEA.HI.X.SX32 R13, R13, RZ, 0x1, P1 ;  /* 0x000000ff0d0d7211 */ /* 0x000fe400008f0eff */
[C---:B------:R-:W-:Y:S01]  /*05c0*/  LEA R19, P1, R12.reuse, UR16, 0x1 ;  /* 0x000000100c137c11 */ /* 0x040fe2000f8208ff */
[----:B------:R-:W-:Y:S01]  /*05d0*/  IMAD.WIDE.U32 R28, R29, 0x10, R26 ;  /* 0x000000101d1c7825 */ /* 0x000fe200078e001a */
[----:B------:R-:W2:Y:S02]  /*05e0*/  LDG.E R14, desc[UR12][R26.64+0x10] ;  /* 0x0000100c1a0e7981 */ /* 0x000ea4000c1e1900 */
[----:B------:R-:W-:-:S02]  /*05f0*/  LEA.HI.X R12, R12, UR17, R13, 0x1, P1 ;  /* 0x000000110c0c7c11 */ /* 0x000fc400088f0c0d */
[----:B------:R-:W-:Y:S01]  /*0600*/  IADD3 R18, P0, PT, R20, R19, RZ ;  /* 0x0000001314127210 */ /* 0x000fe20007f1e0ff */
[----:B------:R-:W2:Y:S04]  /*0610*/  LDG.E R13, desc[UR12][R28.64] ;  /* 0x0000000c1c0d7981 */ /* 0x000ea8000c1e1900 */
[----:B------:R-:W-:Y:S01]  /*0620*/  IMAD.X R19, R17, 0x1, R12, P0 ;  /* 0x0000000111137824 */ /* 0x000fe200000e060c */
[----:B------:R0:W2:Y:S04]  /*0630*/  LDG.E R15, desc[UR12][R28.64+0x10] ;  /* 0x0000100c1c0f7981 */ /* 0x0000a8000c1e1900 */
[----:B------:R-:W3:Y:S04]  /*0640*/  LDG.E R22, desc[UR12][R18.64] ;  /* 0x0000000c12167981 */ /* 0x000ee8000c1e1900 */
[----:B------:R-:W2:Y:S01]  /*0650*/  LDG.E R12, desc[UR12][R26.64] ;  /* 0x0000000c1a0c7981 */ /* 0x000ea2000c1e1900 */
[----:B0-----:R-:W-:-:S03]  /*0660*/  IMAD.WIDE.U32 R28, R23, 0x10, R18 ;  /* 0x00000010171c7825 */ /* 0x001fc600078e0012 */
[----:B------:R-:W4:Y:S04]  /*0670*/  LDG.E R18, desc[UR12][R18.64+0x10] ;  /* 0x0000100c12127981 */ /* 0x000f28000c1e1900 */
[----:B------:R-:W5:Y:S04]  /*0680*/  LDG.E R23, desc[UR12][R28.64] ;  /* 0x0000000c1c177981 */ /* 0x000f68000c1e1900 */
[----:B------:R0:W2:Y:S02]  /*0690*/  LDG.E R19, desc[UR12][R28.64+0x10] ;  /* 0x0000100c1c137981 */ /* 0x0000a4000c1e1900 */
[----:B0-----:R-:W-:-:S02]  /*06a0*/  SHF.L.U64.HI R29, R24, 0x2, R25 ;  /* 0x00000002181d7819 */ /* 0x001fc40000010219 */
[----:B------:R-:W-:-:S04]  /*06b0*/  LEA R28, P1, R24, R16, 0x2 ;  /* 0x00000010181c7211 */ /* 0x000fc800078210ff */
[----:B------:R-:W-:Y:S01]  /*06c0*/  IADD3.X R29, PT, PT, R2, R29, RZ, P1, !PT ;  /* 0x0000001d021d7210 */ /* 0x000fe20000ffe4ff */
[----:B---3--:R-:W-:Y:S04]  /*06d0*/  MOVM.16.MT88 R22, R22 ;  /* 0x000000001616723a */ /* 0x008fe80000000000 */
[----:B----4-:R-:W-:Y:S04]  /*06e0*/  MOVM.16.MT88 R18, R18 ;  /* 0x000000001212723a */ /* 0x010fe80000000000 */
[----:B-----5:R-:W0:Y:S04]  /*06f0*/  MOVM.16.MT88 R23, R23 ;  /* 0x000000001717723a */ /* 0x020e280000000000 */
[----:B--2---:R-:W1:Y:S01]  /*0700*/  MOVM.16.MT88 R19, R19 ;  /* 0x000000001313723a */ /* 0x004e620000000000 */
[C---:B0-----:R-:W-:Y:S08]  /*0710*/  HMMA.16816.F32 R4, R12.reuse, R22, R4 ;  /* 0x000000160c04723c */ /* 0x041ff00000001804 */
[----:B-1----:R-:W-:Y:S01]  /*0720*/  HMMA.16816.F32 R8, R12, R18, R8 ;  /* 0x000000120c08723c */ /* 0x002fe20000001808 */
[----:B------:R-:W-:Y:S01]  /*0730*/  IMAD.U32 R13, RZ, RZ, UR11 ;  /* 0x0000000bff0d7e24 */ /* 0x000fe2000f8e00ff */
[----:B------:R-:W-:-:S04]  /*0740*/  IADD3 R12, P0, PT, R21, UR11, RZ ;  /* 0x0000000b150c7c10 */ /* 0x000fc8000ff1e0ff */
[----:B------:R-:W-:Y:S02]  /*0750*/  LEA.HI.X.SX32 R13, R13, RZ, 0x1, P0 ;  /* 0x000000ff0d0d7211 */ /* 0x000fe400000f0eff */
[----:B------:R-:W-:-:S04]  /*0760*/  LEA R15, P0, R12, UR16, 0x1 ;  /* 0x000000100c0f7c11 */ /* 0x000fc8000f8008ff */
[----:B------:R-:W-:Y:S02]  /*0770*/  LEA.HI.X R12, R12, UR17, R13, 0x1, P0 ;  /* 0x000000110c0c7c11 */ /* 0x000fe400080f0c0d */
[----:B------:R-:W-:Y:S01]  /*0780*/  IADD3 R14, P0, PT, R15, R20, RZ ;  /* 0x000000140f0e7210 */ /* 0x000fe20007f1e0ff */
[----:B------:R-:W-:Y:S02]  /*0790*/  IMAD.U32 R13, RZ, RZ, UR14 ;  /* 0x0000000eff0d7e24 */ /* 0x000fe4000f8e00ff */
[----:B------:R-:W-:Y:S02]  /*07a0*/  IMAD.U32 R19, RZ, RZ, UR7 ;  /* 0x00000007ff137e24 */ /* 0x000fe4000f8e00ff */
[----:B------:R-:W-:Y:S02]  /*07b0*/  IMAD.X R15, R12, 0x1, R17, P0 ;  /* 0x000000010c0f7824 */ /* 0x000fe400000e0611 */
[----:B------:R-:W-:-:S03]  /*07c0*/  IMAD.WIDE.U32 R28, R13, 0x10, R28 ;  /* 0x000000100d1c7825 */ /* 0x000fc600078e001c */
[----:B------:R-:W2:Y:S01]  /*07d0*/  LDG.E R22, desc[UR12][R14.64] ;  /* 0x0000000c0e167981 */ /* 0x000ea2000c1e1900 */
[----:B------:R-:W-:-:S03]  /*07e0*/  IMAD.WIDE.U32 R12, R19, 0x10, R14 ;  /* 0x00000010130c7825 */ /* 0x000fc600078e000e */
[----:B------:R-:W3:Y:S04]  /*07f0*/  LDG.E R18, desc[UR12][R14.64+0x10] ;  /* 0x0000100c0e127981 */ /* 0x000ee8000c1e1900 */
[----:B------:R-:W4:Y:S04]  /*0800*/  LDG.E R23, desc[UR12][R12.64] ;  /* 0x0000000c0c177981 */ /* 0x000f28000c1e1900 */
[----:B------:R-:W5:Y:S04]  /*0810*/  LDG.E R19, desc[UR12][R12.64+0x10] ;  /* 0x0000100c0c137981 */ /* 0x000f68000c1e1900 */
[----:B------:R-:W5:Y:S04]  /*0820*/  LDG.E R14, desc[UR12][R26.64+0x30] ;  /* 0x0000300c1a0e7981 */ /* 0x000f68000c1e1900 */
[----:B------:R-:W5:Y:S04]  /*0830*/  LDG.E R15, desc[UR12][R28.64+0x30] ;  /* 0x0000300c1c0f7981 */ /* 0x000f68000c1e1900 */
[----:B------:R-:W5:Y:S04]  /*0840*/  LDG.E R12, desc[UR12][R26.64+0x20] ;  /* 0x0000200c1a0c7981 */ /* 0x000f68000c1e1900 */
[----:B------:R-:W5:Y:S04]  /*0850*/  LDG.E R13, desc[UR12][R28.64+0x20] ;  /* 0x0000200c1c0d7981 */ /* 0x000f68000c1e1900 */
[----:B--2---:R-:W-:Y:S04]  /*0860*/  MOVM.16.MT88 R22, R22 ;  /* 0x000000001616723a */ /* 0x004fe80000000000 */
[----:B---3--:R-:W-:Y:S04]  /*0870*/  MOVM.16.MT88 R18, R18 ;  /* 0x000000001212723a */ /* 0x008fe80000000000 */
[----:B----4-:R-:W0:Y:S04]  /*0880*/  MOVM.16.MT88 R23, R23 ;  /* 0x000000001717723a */ /* 0x010e280000000000 */
[----:B-----5:R-:W1:Y:S01]  /*0890*/  MOVM.16.MT88 R19, R19 ;  /* 0x000000001313723a */ /* 0x020e620000000000 */
[C---:B0-----:R-:W-:Y:S08]  /*08a0*/  HMMA.16816.F32 R4, R12.reuse, R22, R4 ;  /* 0x000000160c04723c */ /* 0x041ff00000001804 */
[----:B-1----:R-:W-:Y:S01]  /*08b0*/  HMMA.16816.F32 R8, R12, R18, R8 ;  /* 0x000000120c08723c */ /* 0x002fe20000001808 */
[----:B------:R-:W-:-:S02]  /*08c0*/  MOV R13, UR10 ;  /* 0x0000000a000d7c02 */ /* 0x000fc40008000f00 */
[----:B------:R-:W-:-:S04]  /*08d0*/  IADD3 R12, P0, PT, R21, UR10, RZ ;  /* 0x0000000a150c7c10 */ /* 0x000fc8000ff1e0ff */
[----:B------:R-:W-:Y:S02]  /*08e0*/  LEA.HI.X.SX32 R13, R13, RZ, 0x1, P0 ;  /* 0x000000ff0d0d7211 */ /* 0x000fe400000f0eff */
[----:B------:R-:W-:-:S04]  /*08f0*/  LEA R15, P0, R12, UR16, 0x1 ;  /* 0x000000100c0f7c11 */ /* 0x000fc8000f8008ff */
[----:B------:R-:W-:Y:S02]  /*0900*/  LEA.HI.X R12, R12, UR17, R13, 0x1, P0 ;  /* 0x000000110c0c7c11 */ /* 0x000fe400080f0c0d */
[----:B------:R-:W-:Y:S01]  /*0910*/  IADD3 R14, P0, PT, R15, R20, RZ ;  /* 0x000000140f0e7210 */ /* 0x000fe20007f1e0ff */
[----:B------:R-:W-:-:S04]  /*0920*/  IMAD.U32 R13, RZ, RZ, UR7 ;  /* 0x00000007ff0d7e24 */ /* 0x000fc8000f8e00ff */
[----:B------:R-:W-:Y:S02]  /*0930*/  IMAD.X R15, R12, 0x1, R17, P0 ;  /* 0x000000010c0f7824 */ /* 0x000fe400000e0611 */
[----:B------:R-:W-:-:S03]  /*0940*/  IMAD.WIDE.U32 R12, R13, 0x10, R14 ;  /* 0x000000100d0c7825 */ /* 0x000fc600078e000e */
[----:B------:R-:W2:Y:S04]  /*0950*/  LDG.E R22, desc[UR12][R14.64] ;  /* 0x0000000c0e167981 */ /* 0x000ea8000c1e1900 */
        /* <DEDUP_REMOVED lines=19> */
[----:B------:R-:W-:-:S03]  /*0a90*/  IMAD.U32 R13, RZ, RZ, UR7 ;  /* 0x00000007ff0d7e24 */ /* 0x000fc6000f8e00ff */
[----:B------:R-:W-:-:S03]  /*0aa0*/  IADD3.X R15, PT, PT, R12, R17, RZ, P0, !PT ;  /* 0x000000110c0f7210 */ /* 0x000fc600007fe4ff */
[----:B------:R-:W-:Y:S02]  /*0ab0*/  IMAD.WIDE.U32 R12, R13, 0x10, R14 ;  /* 0x000000100d0c7825 */ /* 0x000fe400078e000e */
[----:B------:R-:W2:Y:S04]  /*0ac0*/  LDG.E R22, desc[UR12][R14.64] ;  /* 0x0000000c0e167981 */ /* 0x000ea8000c1e1900 */
[----:B------:R-:W3:Y:S04]  /*0ad0*/  LDG.E R18, desc[UR12][R14.64+0x10] ;  /* 0x0000100c0e127981 */ /* 0x000ee8000c1e1900 */
[----:B------:R-:W4:Y:S04]  /*0ae0*/  LDG.E R23, desc[UR12][R12.64] ;  /* 0x0000000c0c177981 */ /* 0x000f28000c1e1900 */
[----:B------:R-:W5:Y:S04]  /*0af0*/  LDG.E R19, desc[UR12][R12.64+0x10] ;  /* 0x0000100c0c137981 */ /* 0x000f68000c1e1900 */
[----:B------:R-:W5:Y:S04]  /*0b00*/  LDG.E R14, desc[UR12][R26.64+0x70] ;  /* 0x0000700c1a0e7981 */ /* 0x000f68000c1e1900 */
[----:B------:R-:W5:Y:S04]  /*0b10*/  LDG.E R15, desc[UR12][R28.64+0x70] ;  /* 0x0000700c1c0f7981 */ /* 0x000f68000c1e1900 */
[----:B------:R-:W5:Y:S04]  /*0b20*/  LDG.E R12, desc[UR12][R26.64+0x60] ;  /* 0x0000600c1a0c7981 */ /* 0x000f68000c1e1900 */
[----:B------:R-:W5:Y:S01]  /*0b30*/  LDG.E R13, desc[UR12][R28.64+0x60] ;  /* 0x0000600c1c0d7981 */ /* 0x000f62000c1e1900 */
[----:B------:R-:W-:-:S04]  /*0b40*/  UIADD3 UR6, UPT, UPT, UR6, 0x4, URZ ;  /* 0x0000000406067890 */ /* 0x000fc8000fffe0ff */
[----:B------:R-:W-:Y:S01]  /*0b50*/  UISETP.NE.AND UP1, UPT, UR6, URZ, UPT ;  /* 0x000000ff0600728c */ /* 0x000fe2000bf25270 */
[----:B------:R-:W-:Y:S01]  /*0b60*/  IADD3 R16, P0, PT, R16, 0x80, RZ ;  /* 0x0000008010107810 */ /* 0x000fe20007f1e0ff */
[----:B------:R-:W-:-:S04]  /*0b70*/  UIADD3 UR4, UPT, UPT, UR4, 0x40, URZ ;  /* 0x0000004004047890 */ /* 0x000fc8000fffe0ff */
[----:B------:R-:W-:Y:S01]  /*0b80*/  IMAD.X R2, RZ, RZ, R2, P0 ;  /* 0x000000ffff027224 */ /* 0x000fe200000e0602 */
[----:B------:R-:W-:Y:S02]  /*0b90*/  ULEA UR10, UR7, UR10, 0x6 ;  /* 0x0000000a070a7291 */ /* 0x000fe4000f8e30ff */
[----:B------:R-:W-:Y:S02]  /*0ba0*/  ULEA UR11, UR7, UR11, 0x6 ;  /* 0x0000000b070b7291 */ /* 0x000fe4000f8e30ff */
[----:B------:R-:W-:Y:S02]  /*0bb0*/  ULEA UR5, UR7, UR5, 0x6 ;  /* 0x0000000507057291 */ /* 0x000fe4000f8e30ff */
[----:B------:R-:W-:Y:S01]  /*0bc0*/  ULEA UR9, UR7, UR9, 0x6 ;  /* 0x0000000907097291 */ /* 0x000fe2000f8e30ff */
[----:B--2---:R-:W-:Y:S04]  /*0bd0*/  MOVM.16.MT88 R22, R22 ;  /* 0x000000001616723a */ /* 0x004fe80000000000 */
[----:B---3--:R-:W-:Y:S04]  /*0be0*/  MOVM.16.MT88 R18, R18 ;  /* 0x000000001212723a */ /* 0x008fe80000000000 */
[----:B----4-:R-:W0:Y:S04]  /*0bf0*/  MOVM.16.MT88 R23, R23 ;  /* 0x000000001717723a */ /* 0x010e280000000000 */
[----:B-----5:R-:W1:Y:S01]  /*0c00*/  MOVM.16.MT88 R19, R19 ;  /* 0x000000001313723a */ /* 0x020e620000000000 */
[C---:B0-----:R-:W-:Y:S08]  /*0c10*/  HMMA.16816.F32 R4, R12.reuse, R22, R4 ;  /* 0x000000160c04723c */ /* 0x041ff00000001804 */
[----:B-1----:R-:W-:Y:S01]  /*0c20*/  HMMA.16816.F32 R8, R12, R18, R8 ;  /* 0x000000120c08723c */ /* 0x002fe20000001808 */
[----:B------:R-:W-:-:S04]  /*0c30*/  NOP ;  /* 0x0000000000007918 */ /* 0x000fc80000000000 */
[----:B------:R-:W-:-:S15]  /*0c40*/  BRA.U UP1, `(.L_x_2) ;  /* 0xfffffff901387547 */ /* 0x000fde000b83ffff */
.L_x_1:
[----:B------:R-:W-:Y:S05]  /*0c50*/  BRA.U !UP0, `(.L_x_0) ;  /* 0x0000000108e07547 */ /* 0x000fea000b800000 */
[----:B------:R-:W0:Y:S01]  /*0c60*/  S2R R2, SR_LANEID ;  /* 0x0000000000027919 */ /* 0x000e220000000000 */
[----:B------:R-:W1:Y:S01]  /*0c70*/  LDCU.64 UR10, c[0x0][0x380] ;  /* 0x00007000ff0a77ac */ /* 0x000e620008000a00 */
[----:B------:R-:W-:Y:S01]  /*0c80*/  IMAD R12, R3, UR14, RZ ;  /* 0x0000000e030c7c24 */ /* 0x000fe2000f8e02ff */
[----:B------:R-:W-:Y:S01]  /*0c90*/  MOV R19, RZ ;  /* 0x000000ff00137202 */ /* 0x000fe20000000f00 */
[----:B------:R-:W-:Y:S02]  /*0ca0*/  USHF.R.U32.HI UR5, URZ, 0x1, UR14 ;  /* 0x00000001ff057899 */ /* 0x000fe4000801160e */
[----:B------:R-:W-:Y:S01]  /*0cb0*/  IMAD.SHL.U32 R12, R12, 0x10, RZ ;  /* 0x000000100c0c7824 */ /* 0x000fe200078e00ff */
[----:B------:R-:W-:Y:S01]  /*0cc0*/  USHF.R.U32.HI UR6, URZ, 0x1, UR7 ;  /* 0x00000001ff067899 */ /* 0x000fe20008011607 */
[----:B------:R-:W2:Y:S03]  /*0cd0*/  LDCU.64 UR16, c[0x0][0x388] ;  /* 0x00007100ff1077ac */ /* 0x000ea60008000a00 */
[----:B------:R-:W-:-:S02]  /*0ce0*/  SHF.R.S32.HI R14, RZ, 0x1f, R12 ;  /* 0x0000001fff0e7819 */ /* 0x000fc4000001140c */
[----:B0-----:R-:W-:Y:S02]  /*0cf0*/  LOP3.LUT R18, R2, 0x3, RZ, 0xc0, !PT ;  /* 0x0000000302127812 */ /* 0x001fe400078ec0ff */
[----:B------:R-:W-:Y:S02]  /*0d00*/  SHF.R.U32.HI R13, RZ, 0x2, R2 ;  /* 0x00000002ff0d7819 */ /* 0x000fe40000011602 */
[----:B------:R-:W-:Y:S01]  /*0d10*/  IADD3 R2, P0, PT, R12, UR4, RZ ;  /* 0x000000040c027c10 */ /* 0x000fe2000ff1e0ff */
[----:B------:R-:W-:Y:S02]  /*0d20*/  UIMAD UR4, UR4, UR7, URZ ;  /* 0x00000007040472a4 */ /* 0x000fe4000f8e02ff */
[----:B------:R-:W-:Y:S01]  /*0d30*/  IMAD.WIDE.U32 R20, R13, UR5, R18 ;  /* 0x000000050d147c25 */ /* 0x000fe2000f8e0012 */
[----:B------:R-:W-:-:S03]  /*0d40*/  UIADD3 UR5, UPT, UPT, -UR8, URZ, URZ ;  /* 0x000000ff08057290 */ /* 0x000fc6000fffe1ff */
[----:B------:R-:W-:Y:S01]  /*0d50*/  IMAD.WIDE.U32 R18, R13, UR6, R18 ;  /* 0x000000060d127c25 */ /* 0x000fe2000f8e0012 */
[----:B------:R-:W-:-:S03]  /*0d60*/  SHF.L.U64.HI R17, R20, 0x2, R21 ;  /* 0x0000000214117819 */ /* 0x000fc60000010215 */
[----:B------:R-:W-:Y:S01]  /*0d70*/  IMAD.X R13, RZ, RZ, R14, P0 ;  /* 0x000000ffff0d7224 */ /* 0x000fe200000e060e */
[----:B-1----:R-:W-:Y:S02]  /*0d80*/  LEA R29, P0, R2, UR10, 0x1 ;  /* 0x0000000a021d7c11 */ /* 0x002fe4000f8008ff */
[----:B------:R-:W-:Y:S02]  /*0d90*/  SHF.L.U64.HI R16, R18, 0x2, R19 ;  /* 0x0000000212107819 */ /* 0x000fe40000010213 */
[----:B--2---:R-:W-:-:S09]  /*0da0*/  LEA.HI.X R2, R2, UR11, R13, 0x1, P0 ;  /* 0x0000000b02027c11 */ /* 0x004fd200080f0c0d */
.L_x_3:
[----:B------:R-:W-:Y:S02]  /*0db0*/  IMAD.SHL.U32 R13, R0, 0x10, RZ ;  /* 0x00000010000d7824 */ /* 0x000fe400078e00ff */
[----:B------:R-:W-:-:S03]  /*0dc0*/  IMAD.U32 R12, RZ, RZ, UR4 ;  /* 0x00000004ff0c7e24 */ /* 0x000fc6000f8e00ff */
[----:B------:R-:W-:-:S04]  /*0dd0*/  IADD3 R13, P0, PT, R13, UR4, RZ ;  /* 0x000000040d0d7c10 */ /* 0x000fc8000ff1e0ff */
[----:B------:R-:W-:Y:S02]  /*0de0*/  LEA.HI.X.SX32 R12, R12, RZ, 0x1, P0 ;  /* 0x000000ff0c0c7211 */ /* 0x000fe400000f0eff */
[----:B------:R-:W-:-:S04]  /*0df0*/  LEA R25, P0, R13, UR16, 0x1 ;  /* 0x000000100d197c11 */ /* 0x000fc8000f8008ff */
[----:B------:R-:W-:Y:S02]  /*0e00*/  LEA.HI.X R13, R13, UR17, R12, 0x1, P0 ;  /* 0x000000110d0d7c11 */ /* 0x000fe400080f0c0c */
[----:B------:R-:W-:-:S04]  /*0e10*/  LEA R24, P0, R18, R25, 0x2 ;  /* 0x0000001912187211 */ /* 0x000fc800078010ff */
[----:B------:R-:W-:Y:S01]  /*0e20*/  IADD3.X R25, PT, PT, R13, R16, RZ, P0, !PT ;  /* 0x000000100d197210 */ /* 0x000fe200007fe4ff */
[----:B------:R-:W-:-:S04]  /*0e30*/  IMAD.U32 R13, RZ, RZ, UR7 ;  /* 0x00000007ff0d7e24 */ /* 0x000fc8000f8e00ff */
[----:B------:R-:W-:Y:S01]  /*0e40*/  IMAD.WIDE.U32 R12, R13, 0x10, R24 ;  /* 0x000000100d0c7825 */ /* 0x000fe200078e0018 */
[----:B------:R-:W2:Y:S04]  /*0e50*/  LDG.E R22, desc[UR12][R24.64] ;  /* 0x0000000c18167981 */ /* 0x000ea8000c1e1900 */
[----:B------:R-:W3:Y:S04]  /*0e60*/  LDG.E R23, desc[UR12][R12.64] ;  /* 0x0000000c0c177981 */ /* 0x000ee8000c1e1900 */
[----:B------:R-:W4:Y:S01]  /*0e70*/  LDG.E R24, desc[UR12][R24.64+0x10] ;  /* 0x0000100c18187981 */ /* 0x000f22000c1e1900 */
[----:B------:R-:W-:-:S03]  /*0e80*/  LEA R26, P0, R20, R29, 0x2 ;  /* 0x0000001d141a7211 */ /* 0x000fc600078010ff */
[----:B------:R-:W5:Y:S02]  /*0e90*/  LDG.E R25, desc[UR12][R12.64+0x10] ;  /* 0x0000100c0c197981 */ /* 0x000f64000c1e1900 */
[----:B------:R-:W-:Y:S02]  /*0ea0*/  IMAD.X R27, R2, 0x1, R17, P0 ;  /* 0x00000001021b7824 */ /* 0x000fe400000e0611 */
[----:B------:R-:W-:-:S03]  /*0eb0*/  IMAD.U32 R15, RZ, RZ, UR14 ;  /* 0x0000000eff0f7e24 */ /* 0x000fc6000f8e00ff */
[----:B------:R-:W5:Y:S04]  /*0ec0*/  LDG.E R14, desc[UR12][R26.64+0x10] ;  /* 0x0000100c1a0e7981 */ /* 0x000f68000c1e1900 */
[----:B------:R0:W5:Y:S02]  /*0ed0*/  LDG.E R12, desc[UR12][R26.64] ;  /* 0x0000000c1a0c7981 */ /* 0x000164000c1e1900 */
[----:B0-----:R-:W-:-:S05]  /*0ee0*/  IMAD.WIDE.U32 R26, R15, 0x10, R26 ;  /* 0x000000100f1a7825 */ /* 0x001fca00078e001a */
[----:B------:R-:W5:Y:S04]  /*0ef0*/  LDG.E R13, desc[UR12][R26.64] ;  /* 0x0000000c1a0d7981 */ /* 0x000f68000c1e1900 */
[----:B------:R-:W5:Y:S01]  /*0f00*/  LDG.E R15, desc[UR12][R26.64+0x10] ;  /* 0x0000100c1a0f7981 */ /* 0x000f62000c1e1900 */
[----:B------:R-:W-:-:S04]  /*0f10*/  UIADD3 UR5, UPT, UPT, UR5, 0x1, URZ ;  /* 0x0000000105057890 */ /* 0x000fc8000fffe0ff */
[----:B------:R-:W-:Y:S01]  /*0f20*/  UISETP.NE.AND UP0, UPT, UR5, URZ, UPT ;  /* 0x000000ff0500728c */ /* 0x000fe2000bf05270 */
[----:B------:R-:W-:Y:S01]  /*0f30*/  IADD3 R29, P0, PT, R29, 0x20, RZ ;  /* 0x000000201d1d7810 */ /* 0x000fe20007f1e0ff */
[----:B------:R-:W-:-:S03]  /*0f40*/  ULEA UR4, UR7, UR4, 0x4 ;  /* 0x0000000407047291 */ /* 0x000fc6000f8e20ff */
[----:B------:R-:W-:Y:S01]  /*0f50*/  IADD3.X R2, PT, PT, RZ, R2, RZ, P0, !PT ;  /* 0x00000002ff027210 */ /* 0x000fe200007fe4ff */
[----:B--2---:R-:W-:Y:S04]  /*0f60*/  MOVM.16.MT88 R22, R22 ;  /* 0x000000001616723a */ /* 0x004fe80000000000 */
[----:B---3--:R-:W0:Y:S04]  /*0f70*/  MOVM.16.MT88 R23, R23 ;  /* 0x000000001717723a */ /* 0x008e280000000000 */
[----:B----4-:R-:W-:Y:S04]  /*0f80*/  MOVM.16.MT88 R24, R24 ;  /* 0x000000001818723a */ /* 0x010fe80000000000 */
[----:B-----5:R-:W1:Y:S01]  /*0f90*/  MOVM.16.MT88 R25, R25 ;  /* 0x000000001919723a */ /* 0x020e620000000000 */
[C---:B0-----:R-:W-:Y:S08]  /*0fa0*/  HMMA.16816.F32 R4, R12.reuse, R22, R4 ;  /* 0x000000160c04723c */ /* 0x041ff00000001804 */
[----:B-1----:R-:W-:Y:S01]  /*0fb0*/  HMMA.16816.F32 R8, R12, R24, R8 ;  /* 0x000000180c08723c */ /* 0x002fe20000001808 */
[----:B------:R-:W-:-:S04]  /*0fc0*/  NOP ;  /* 0x0000000000007918 */ /* 0x000fc80000000000 */
[----:B------:R-:W-:-:S15]  /*0fd0*/  BRA.U UP0, `(.L_x_3) ;  /* 0xfffffffd00747547 */ /* 0x000fde000b83ffff */
.L_x_0:
[----:B------:R-:W0:Y:S01]  /*0fe0*/  LDC.64 R14, c[0x0][0x390] ;  /* 0x0000e400ff0e7b82 */ /* 0x000e220000000a00 */
[----:B------:R-:W-:Y:S01]  /*0ff0*/  IMAD R13, R3, UR7, R0 ;  /* 0x00000007030d7c24 */ /* 0x000fe2000f8e0200 */
[----:B------:R-:W1:Y:S01]  /*1000*/  LDCU UR4, c[0x0][0x3a8] ;  /* 0x00007500ff0477ac */ /* 0x000e620008000800 */
[----:B------:R-:W2:Y:S02]  /*1010*/  LDCU UR5, c[0x0][0x3a4] ;  /* 0x00007480ff0577ac */ /* 0x000ea40008000800 */
[----:B0-----:R-:W-:-:S05]  /*1020*/  IMAD.WIDE R14, R13, 0x4, R14 ;  /* 0x000000040d0e7825 */ /* 0x001fca00078e020e */
[----:B------:R-:W1:Y:S04]  /*1030*/  LDG.E R22, desc[UR12][R14.64] ;  /* 0x0000000c0e167981 */ /* 0x000e68000c1e1900 */
[----:B------:R-:W3:Y:S04]  /*1040*/  LDG.E R20, desc[UR12][R14.64+0x8] ;  /* 0x0000080c0e147981 */ /* 0x000ee8000c1e1900 */
[----:B------:R-:W4:Y:S04]  /*1050*/  LDG.E R21, desc[UR12][R14.64+0x4] ;  /* 0x0000040c0e157981 */ /* 0x000f28000c1e1900 */
[----:B------:R-:W5:Y:S04]  /*1060*/  LDG.E R18, desc[UR12][R14.64+0x10] ;  /* 0x0000100c0e127981 */ /* 0x000f68000c1e1900 */
[----:B------:R-:W5:Y:S04]  /*1070*/  LDG.E R19, desc[UR12][R14.64+0xc] ;  /* 0x00000c0c0e137981 */ /* 0x000f68000c1e1900 */
[----:B------:R-:W5:Y:S04]  /*1080*/  LDG.E R17, desc[UR12][R14.64+0x14] ;  /* 0x0000140c0e117981 */ /* 0x000f68000c1e1900 */
[----:B------:R-:W5:Y:S04]  /*1090*/  LDG.E R0, desc[UR12][R14.64+0x18] ;  /* 0x0000180c0e007981 */ /* 0x000f68000c1e1900 */
[----:B------:R1:W5:Y:S01]  /*10a0*/  LDG.E R16, desc[UR12][R14.64+0x1c] ;  /* 0x00001c0c0e107981 */ /* 0x000362000c1e1900 */
[----:B------:R-:W0:Y:S01]  /*10b0*/  S2R R3, SR_LANEID ;  /* 0x0000000000037919 */ /* 0x000e220000000000 */
[----:B------:R-:W-:Y:S01]  /*10c0*/  USHF.R.U32.HI UR7, URZ, 0x1, UR7 ;  /* 0x00000001ff077899 */ /* 0x000fe20008011607 */
[----:B------:R-:W-:Y:S01]  /*10d0*/  IMAD.WIDE R12, R13, 0x3c, R14 ;  /* 0x0000003c0d0c7825 */ /* 0x000fe200078e020e */
[----:B0-----:R-:W-:-:S02]  /*10e0*/  LOP3.LUT R2, R3, 0x3, RZ, 0xc0, !PT ;  /* 0x0000000303027812 */ /* 0x001fc400078ec0ff */
[----:B------:R-:W-:Y:S01]  /*10f0*/  SHF.R.U32.HI R23, RZ, 0x2, R3 ;  /* 0x00000002ff177819 */ /* 0x000fe20000011603 */
[----:B------:R-:W-:-:S04]  /*1100*/  IMAD.MOV.U32 R3, RZ, RZ, RZ ;  /* 0x000000ffff037224 */ /* 0x000fc800078e00ff */
[----:B------:R-:W-:-:S03]  /*1110*/  IMAD.WIDE.U32 R2, R23, UR7, R2 ;  /* 0x0000000717027c25 */ /* 0x000fc6000f8e0002 */
[----:B------:R-:W-:-:S04]  /*1120*/  LEA R12, P0, R2, R12, 0x3 ;  /* 0x0000000c020c7211 */ /* 0x000fc800078018ff */
[----:B------:R-:W-:Y:S01]  /*1130*/  LEA.HI.X R13, R2, R13, R3, 0x3, P0 ;  /* 0x0000000d020d7211 */ /* 0x000fe200000f1c03 */
[----:B-1----:R-:W-:Y:S01]  /*1140*/  FMUL R15, R22, UR4 ;  /* 0x00000004160f7c20 */ /* 0x002fe20008400000 */
[----:B---3--:R-:W-:-:S03]  /*1150*/  FMUL R3, R20, UR4 ;  /* 0x0000000414037c20 */ /* 0x008fc60008400000 */
[----:B--2---:R-:W-:Y:S01]  /*1160*/  FFMA R4, R4, UR5, R15 ;  /* 0x0000000504047c23 */ /* 0x004fe2000800000f */
[----:B----4-:R-:W-:Y:S01]  /*1170*/  FMUL R14, R21, UR4 ;  /* 0x00000004150e7c20 */ /* 0x010fe20008400000 */
[----:B------:R-:W-:Y:S01]  /*1180*/  FFMA R6, R6, UR5, R3 ;  /* 0x0000000506067c23 */ /* 0x000fe20008000003 */
[----:B-----5:R-:W-:Y:S02]  /*1190*/  FMUL R15, R18, UR4 ;  /* 0x00000004120f7c20 */ /* 0x020fe40008400000 */
[----:B------:R-:W-:Y:S01]  /*11a0*/  FFMA R5, R5, UR5, R14 ;  /* 0x0000000505057c23 */ /* 0x000fe2000800000e */
[----:B------:R-:W-:Y:S02]  /*11b0*/  IMAD.U32 R3, RZ, RZ, UR7 ;  /* 0x00000007ff037e24 */ /* 0x000fe4000f8e00ff */
[----:B------:R-:W-:Y:S01]  /*11c0*/  FMUL R2, R19, UR4 ;  /* 0x0000000413027c20 */ /* 0x000fe20008400000 */
[----:B------:R-:W-:Y:S01]  /*11d0*/  FFMA R8, R8, UR5, R15 ;  /* 0x0000000508087c23 */ /* 0x000fe2000800000f */
[----:B------:R-:W-:-:S02]  /*11e0*/  FMUL R14, R17, UR4 ;  /* 0x00000004110e7c20 */ /* 0x000fc40008400000 */
[----:B------:R-:W-:Y:S01]  /*11f0*/  FFMA R7, R7, UR5, R2 ;  /* 0x0000000507077c23 */ /* 0x000fe20008000002 */
[----:B------:R-:W-:-:S04]  /*1200*/  IMAD.WIDE.U32 R2, R3, 0x40, R12 ;  /* 0x0000004003027825 */ /* 0x000fc800078e000c */
[----:B------:R-:W-:Y:S01]  /*1210*/  FMUL R15, R0, UR4 ;  /* 0x00000004000f7c20 */ /* 0x000fe20008400000 */
[----:B------:R-:W-:Y:S01]  /*1220*/  FFMA R9, R9, UR5, R14 ;  /* 0x0000000509097c23 */ /* 0x000fe2000800000e */
[----:B------:R-:W-:Y:S02]  /*1230*/  FMUL R16, R16, UR4 ;  /* 0x0000000410107c20 */ /* 0x000fe40008400000 */
[----:B------:R-:W-:Y:S01]  /*1240*/  FFMA R10, R10, UR5, R15 ;  /* 0x000000050a0a7c23 */ /* 0x000fe2000800000f */
[----:B------:R-:W-:Y:S01]  /*1250*/  STG.E.64 desc[UR12][R12.64], R4 ;  /* 0x000000040c007986 */ /* 0x000fe2000c101b0c */
[----:B------:R-:W-:-:S03]  /*1260*/  FFMA R11, R11, UR5, R16 ;  /* 0x000000050b0b7c23 */ /* 0x000fc60008000010 */
[----:B------:R-:W-:Y:S04]  /*1270*/  STG.E.64 desc[UR12][R2.64], R6 ;  /* 0x0000000602007986 */ /* 0x000fe8000c101b0c */
[----:B------:R-:W-:Y:S04]  /*1280*/  STG.E.64 desc[UR12][R12.64+0x20], R8 ;  /* 0x000020080c007986 */ /* 0x000fe8000c101b0c */
[----:B------:R-:W-:Y:S01]  /*1290*/  STG.E.64 desc[UR12][R2.64+0x20], R10 ;  /* 0x0000200a02007986 */ /* 0x000fe2000c101b0c */
[----:B------:R-:W-:Y:S05]  /*12a0*/  EXIT ;  /* 0x000000000000794d */ /* 0x000fea0003800000 */
.L_x_4:
[----:B------:R-:W-:-:S00]  /*12b0*/  BRA `(.L_x_4) ;  /* 0xfffffffc00fc7947 */ /* 0x000fc0000383ffff */
[----:B------:R-:W-:-:S00]  /*12c0*/  NOP ;  /* 0x0000000000007918 */ /* 0x000fc00000000000 */
        /* <DEDUP_REMOVED lines=11> */
.L_x_15:


//--------------------- .text._Z9global_bfPK13__nv_bfloat16S1_Pfiiiff --------------------------
	.section	.text._Z9global_bfPK13__nv_bfloat16S1_Pfiiiff,"ax",@progbits
	.align	128
        .global         _Z9global_bfPK13__nv_bfloat16S1_Pfiiiff
        .type           _Z9global_bfPK13__nv_bfloat16S1_Pfiiiff,@function
        .size           _Z9global_bfPK13__nv_bfloat16S1_Pfiiiff,(.L_x_16 - _Z9global_bfPK13__nv_bfloat16S1_Pfiiiff)
        .other          _Z9global_bfPK13__nv_bfloat16S1_Pfiiiff,@"STO_CUDA_ENTRY STV_DEFAULT"
_Z9global_bfPK13__nv_bfloat16S1_Pfiiiff:
.text._Z9global_bfPK13__nv_bfloat16S1_Pfiiiff:
        /* <DEDUP_REMOVED lines=83> */
.L_x_7:
        /* <DEDUP_REMOVED lines=11> */
[----:B------:R-:W2:Y:S02]  /*05e0*/  LD.E R14, desc[UR12][R26.64+0x10] ;  /* 0x0000100c1a0e7980 */ /* 0x000ea4000c101900 */
[----:B------:R-:W-:-:S02]  /*05f0*/  LEA.HI.X R12, R12, UR17, R13, 0x1, P1 ;  /* 0x000000110c0c7c11 */ /* 0x000fc400088f0c0d */
[----:B------:R-:W-:Y:S01]  /*0600*/  IADD3 R18, P0, PT, R20, R19, RZ ;  /* 0x0000001314127210 */ /* 0x000fe20007f1e0ff */
[----:B------:R-:W2:Y:S04]  /*0610*/  LD.E R13, desc[UR12][R28.64] ;  /* 0x0000000c1c0d7980 */ /* 0x000ea8000c101900 */
[----:B------:R-:W-:Y:S01]  /*0620*/  IMAD.X R19, R17, 0x1, R12, P0 ;  /* 0x0000000111137824 */ /* 0x000fe200000e060c */
[----:B------:R0:W2:Y:S04]  /*0630*/  LD.E R15, desc[UR12][R28.64+0x10] ;  /* 0x0000100c1c0f7980 */ /* 0x0000a8000c101900 */
[----:B------:R-:W3:Y:S04]  /*0640*/  LD.E R22, desc[UR12][R18.64] ;  /* 0x0000000c12167980 */ /* 0x000ee8000c101900 */
[----:B------:R-:W2:Y:S01]  /*0650*/  LD.E R12, desc[UR12][R26.64] ;  /* 0x0000000c1a0c7980 */ /* 0x000ea2000c101900 */
[----:B0-----:R-:W-:-:S03]  /*0660*/  IMAD.WIDE.U32 R28, R23, 0x10, R18 ;  /* 0x00000010171c7825 */ /* 0x001fc600078e0012 */
[----:B------:R-:W4:Y:S04]  /*0670*/  LD.E R18, desc[UR12][R18.64+0x10] ;  /* 0x0000100c12127980 */ /* 0x000f28000c101900 */
[----:B------:R-:W5:Y:S04]  /*0680*/  LD.E R23, desc[UR12][R28.64] ;  /* 0x0000000c1c177980 */ /* 0x000f68000c101900 */
[----:B------:R0:W2:Y:S02]  /*0690*/  LD.E R19, desc[UR12][R28.64+0x10] ;  /* 0x0000100c1c137980 */ /* 0x0000a4000c101900 */
[----:B0-----:R-:W-:-:S02]  /*06a0*/  SHF.L.U64.HI R29, R24, 0x2, R25 ;  /* 0x00000002181d7819 */ /* 0x001fc40000010219 */
[----:B------:R-:W-:-:S04]  /*06b0*/  LEA R28, P1, R24, R16, 0x2 ;  /* 0x00000010181c7211 */ /* 0x000fc800078210ff */
[----:B------:R-:W-:Y:S01]  /*06c0*/  IADD3.X R29, PT, PT, R2, R29, RZ, P1, !PT ;  /* 0x0000001d021d7210 */ /* 0x000fe20000ffe4ff */
[----:B---3--:R-:W-:Y:S04]  /*06d0*/  MOVM.16.MT88 R22, R22 ;  /* 0x000000001616723a */ /* 0x008fe80000000000 */
[----:B----4-:R-:W-:Y:S04]  /*06e0*/  MOVM.16.MT88 R18, R18 ;  /* 0x000000001212723a */ /* 0x010fe80000000000 */
[----:B-----5:R-:W0:Y:S04]  /*06f0*/  MOVM.16.MT88 R23, R23 ;  /* 0x000000001717723a */ /* 0x020e280000000000 */
[----:B--2---:R-:W1:Y:S01]  /*0700*/  MOVM.16.MT88 R19, R19 ;  /* 0x000000001313723a */ /* 0x004e620000000000 */
[C---:B0-----:R-:W-:Y:S08]  /*0710*/  HMMA.16816.F32.BF16 R4, R12.reuse, R22, R4 ;  /* 0x000000160c04723c */ /* 0x041ff00000041804 */
[----:B-1----:R-:W-:Y:S01]  /*0720*/  HMMA.16816.F32.BF16 R8, R12, R18, R8 ;  /* 0x000000120c08723c */ /* 0x002fe20000041808 */
        /* <DEDUP_REMOVED lines=10> */
[----:B------:R-:W2:Y:S01]  /*07d0*/  LD.E R22, desc[UR12][R14.64] ;  /* 0x0000000c0e167980 */ /* 0x000ea2000c101900 */
[----:B------:R-:W-:-:S03]  /*07e0*/  IMAD.WIDE.U32 R12, R19, 0x10, R14 ;  /* 0x00000010130c7825 */ /* 0x000fc600078e000e */
[----:B------:R-:W3:Y:S04]  /*07f0*/  LD.E R18, desc[UR12][R14.64+0x10] ;  /* 0x0000100c0e127980 */ /* 0x000ee8000c101900 */
[----:B------:R-:W4:Y:S04]  /*0800*/  LD.E R23, desc[UR12][R12.64] ;  /* 0x0000000c0c177980 */ /* 0x000f28000c101900 */
[----:B------:R-:W5:Y:S04]  /*0810*/  LD.E R19, desc[UR12][R12.64+0x10] ;  /* 0x0000100c0c137980 */ /* 0x000f68000c101900 */
[----:B------:R-:W5:Y:S04]  /*0820*/  LD.E R14, desc[UR12][R26.64+0x30] ;  /* 0x0000300c1a0e7980 */ /* 0x000f68000c101900 */
[----:B------:R-:W5:Y:S04]  /*0830*/  LD.E R15, desc[UR12][R28.64+0x30] ;  /* 0x0000300c1c0f7980 */ /* 0x000f68000c101900 */
[----:B------:R-:W5:Y:S04]  /*0840*/  LD.E R12, desc[UR12][R26.64+0x20] ;  /* 0x0000200c1a0c7980 */ /* 0x000f68000c101900 */
[----:B------:R-:W5:Y:S04]  /*0850*/  LD.E R13, desc[UR12][R28.64+0x20] ;  /* 0x0000200c1c0d7980 */ /* 0x000f68000c101900 */
[----:B--2---:R-:W-:Y:S04]  /*0860*/  MOVM.16.MT88 R22, R22 ;  /* 0x000000001616723a */ /* 0x004fe80000000000 */
[----:B---3--:R-:W-:Y:S04]  /*0870*/  MOVM.16.MT88 R18, R18 ;  /* 0x000000001212723a */ /* 0x008fe80000000000 */
[----:B----4-:R-:W0:Y:S04]  /*0880*/  MOVM.16.MT88 R23, R23 ;  /* 0x000000001717723a */ /* 0x010e280000000000 */
[----:B-----5:R-:W1:Y:S01]  /*0890*/  MOVM.16.MT88 R19, R19 ;  /* 0x000000001313723a */ /* 0x020e620000000000 */
[C---:B0-----:R-:W-:Y:S08]  /*08a0*/  HMMA.16816.F32.BF16 R4, R12.reuse, R22, R4 ;  /* 0x000000160c04723c */ /* 0x041ff00000041804 */
[----:B-1----:R-:W-:Y:S01]  /*08b0*/  HMMA.16816.F32.BF16 R8, R12, R18, R8 ;  /* 0x000000120c08723c */ /* 0x002fe20000041808 */
        /* <DEDUP_REMOVED lines=9> */
[----:B------:R-:W2:Y:S04]  /*0950*/  LD.E R22, desc[UR12][R14.64] ;  /* 0x0000000c0e167980 */ /* 0x000ea8000c101900 */
        /* <DEDUP_REMOVED lines=22> */
[----:B------:R-:W2:Y:S04]  /*0ac0*/  LD.E R22, desc[UR12][R14.64] ;  /* 0x0000000c0e167980 */ /* 0x000ea8000c101900 */
[----:B------:R-:W3:Y:S04]  /*0ad0*/  LD.E R18, desc[UR12][R14.64+0x10] ;  /* 0x0000100c0e127980 */ /* 0x000ee8000c101900 */
[----:B------:R-:W4:Y:S04]  /*0ae0*/  LD.E R23, desc[UR12][R12.64] ;  /* 0x0000000c0c177980 */ /* 0x000f28000c101900 */
[----:B------:R-:W5:Y:S04]  /*0af0*/  LD.E R19, desc[UR12][R12.64+0x10] ;  /* 0x0000100c0c137980 */ /* 0x000f68000c101900 */
[----:B------:R-:W5:Y:S04]  /*0b00*/  LD.E R14, desc[UR12][R26.64+0x70] ;  /* 0x0000700c1a0e7980 */ /* 0x000f68000c101900 */
[----:B------:R-:W5:Y:S04]  /*0b10*/  LD.E R15, desc[UR12][R28.64+0x70] ;  /* 0x0000700c1c0f7980 */ /* 0x000f68000c101900 */
[----:B------:R-:W5:Y:S04]  /*0b20*/  LD.E R12, desc[UR12][R26.64+0x60] ;  /* 0x0000600c1a0c7980 */ /* 0x000f68000c101900 */
[----:B------:R-:W5:Y:S01]  /*0b30*/  LD.E R13, desc[UR12][R28.64+0x60] ;  /* 0x0000600c1c0d7980 */ /* 0x000f62000c101900 */
        /* <DEDUP_REMOVED lines=13> */
[C---:B0-----:R-:W-:Y:S08]  /*0c10*/  HMMA.16816.F32.BF16 R4, R12.reuse, R22, R4 ;  /* 0x000000160c04723c */ /* 0x041ff00000041804 */
[----:B-1----:R-:W-:Y:S01]  /*0c20*/  HMMA.16816.F32.BF16 R8, R12, R18, R8 ;  /* 0x000000120c08723c */ /* 0x002fe20000041808 */
[----:B------:R-:W-:-:S04]  /*0c30*/  NOP ;  /* 0x0000000000007918 */ /* 0x000fc80000000000 */
[----:B------:R-:W-:-:S15]  /*0c40*/  BRA.U UP1, `(.L_x_7) ;  /* 0xfffffff901387547 */ /* 0x000fde000b83ffff */
.L_x_6:
[----:B------:R-:W-:Y:S05]  /*0c50*/  BRA.U !UP0, `(.L_x_5) ;  /* 0x0000000108e07547 */ /* 0x000fea000b800000 */
[----:B------:R-:W0:Y:S01]  /*0c60*/  S2R R2, SR_LANEID ;  /* 0x0000000000027919 */ /* 0x000e220000000000 */
[----:B------:R-:W1:Y:S01]  /*0c70*/  LDCU.64 UR10, c[0x0][0x380] ;  /* 0x00007000ff0a77ac */ /* 0x000e620008000a00 */
[----:B------:R-:W-:Y:S01]  /*0c80*/  IMAD R12, R3, UR14, RZ ;  /* 0x0000000e030c7c24 */ /* 0x000fe2000f8e02ff */
[----:B------:R-:W-:Y:S01]  /*0c90*/  MOV R19, RZ ;  /* 0x000000ff00137202 */ /* 0x000fe20000000f00 */
[----:B------:R-:W-:Y:S01]  /*0ca0*/  IMAD.SHL.U32 R16, R0, 0x10, RZ ;  /* 0x0000001000107824 */ /* 0x000fe200078e00ff */
[----:B------:R-:W-:Y:S01]  /*0cb0*/  USHF.R.U32.HI UR6, URZ, 0x1, UR14 ;  /* 0x00000001ff067899 */ /* 0x000fe2000801160e */
[----:B------:R-:W-:Y:S01]  /*0cc0*/  IMAD.SHL.U32 R12, R12, 0x10, RZ ;  /* 0x000000100c0c7824 */ /* 0x000fe200078e00ff */
[----:B------:R-:W-:Y:S02]  /*0cd0*/  USHF.R.U32.HI UR9, URZ, 0x1, UR7 ;  /* 0x00000001ff097899 */ /* 0x000fe40008011607 */
[----:B------:R-:W-:Y:S02]  /*0ce0*/  UIMAD UR5, UR4, UR7, URZ ;  /* 0x00000007040572a4 */ /* 0x000fe4000f8e02ff */
[----:B------:R-:W-:Y:S01]  /*0cf0*/  SHF.R.S32.HI R13, RZ, 0x1f, R12 ;  /* 0x0000001fff0d7819 */ /* 0x000fe2000001140c */
[----:B------:R-:W2:Y:S01]  /*0d00*/  LDCU.64 UR16, c[0x0][0x388] ;  /* 0x00007100ff1077ac */ /* 0x000ea20008000a00 */
[----:B------:R-:W-:Y:S01]  /*0d10*/  IADD3 R28, P0, PT, R12, UR4, RZ ;  /* 0x000000040c1c7c10 */ /* 0x000fe2000ff1e0ff */
[----:B------:R-:W-:-:S04]  /*0d20*/  UIADD3 UR4, UPT, UPT, -UR8, URZ, URZ ;  /* 0x000000ff08047290 */ /* 0x000fc8000fffe1ff */
[----:B------:R-:W-:Y:S01]  /*0d30*/  IMAD.X R13, RZ, RZ, R13, P0 ;  /* 0x000000ffff0d7224 */ /* 0x000fe200000e060d */
[----:B-1----:R-:W-:-:S04]  /*0d40*/  LEA R29, P0, R28, UR10, 0x1 ;  /* 0x0000000a1c1d7c11 */ /* 0x002fc8000f8008ff */
[----:B------:R-:W-:Y:S02]  /*0d50*/  LEA.HI.X R28, R28, UR11, R13, 0x1, P0 ;  /* 0x0000000b1c1c7c11 */ /* 0x000fe400080f0c0d */
[----:B0-----:R-:W-:Y:S02]  /*0d60*/  LOP3.LUT R18, R2, 0x3, RZ, 0xc0, !PT ;  /* 0x0000000302127812 */ /* 0x001fe400078ec0ff */
[----:B------:R-:W-:-:S05]  /*0d70*/  SHF.R.U32.HI R15, RZ, 0x2, R2 ;  /* 0x00000002ff0f7819 */ /* 0x000fca0000011602 */
[----:B------:R-:W-:-:S04]  /*0d80*/  IMAD.WIDE.U32 R20, R15, UR6, R18 ;  /* 0x000000060f147c25 */ /* 0x000fc8000f8e0012 */
[----:B------:R-:W-:Y:S01]  /*0d90*/  IMAD.WIDE.U32 R18, R15, UR9, R18 ;  /* 0x000000090f127c25 */ /* 0x000fe2000f8e0012 */
[----:B------:R-:W-:-:S04]  /*0da0*/  SHF.L.U64.HI R17, R20, 0x2, R21 ;  /* 0x0000000214117819 */ /* 0x000fc80000010215 */
[----:B--2---:R-:W-:-:S07]  /*0db0*/  SHF.L.U64.HI R2, R18, 0x2, R19 ;  /* 0x0000000212027819 */ /* 0x004fce0000010213 */
.L_x_8:
[----:B------:R-:W-:Y:S01]  /*0dc0*/  IMAD.U32 R12, RZ, RZ, UR5 ;  /* 0x00000005ff0c7e24 */ /* 0x000fe2000f8e00ff */
        /* <DEDUP_REMOVED lines=8> */
[----:B------:R-:W2:Y:S04]  /*0e50*/  LD.E R22, desc[UR12][R24.64] ;  /* 0x0000000c18167980 */ /* 0x000ea8000c101900 */
[----:B------:R-:W3:Y:S04]  /*0e60*/  LD.E R23, desc[UR12][R12.64] ;  /* 0x0000000c0c177980 */ /* 0x000ee8000c101900 */
[----:B------:R-:W4:Y:S01]  /*0e70*/  LD.E R24, desc[UR12][R24.64+0x10] ;  /* 0x0000100c18187980 */ /* 0x000f22000c101900 */
[----:B------:R-:W-:-:S03]  /*0e80*/  LEA R26, P0, R20, R29, 0x2 ;  /* 0x0000001d141a7211 */ /* 0x000fc600078010ff */
[----:B------:R-:W5:Y:S02]  /*0e90*/  LD.E R25, desc[UR12][R12.64+0x10] ;  /* 0x0000100c0c197980 */ /* 0x000f64000c101900 */
[----:B------:R-:W-:Y:S02]  /*0ea0*/  IMAD.X R27, R28, 0x1, R17, P0 ;  /* 0x000000011c1b7824 */ /* 0x000fe400000e0611 */
[----:B------:R-:W-:-:S03]  /*0eb0*/  IMAD.U32 R15, RZ, RZ, UR14 ;  /* 0x0000000eff0f7e24 */ /* 0x000fc6000f8e00ff */
[----:B------:R-:W5:Y:S04]  /*0ec0*/  LD.E R14, desc[UR12][R26.64+0x10] ;  /* 0x0000100c1a0e7980 */ /* 0x000f68000c101900 */
[----:B------:R0:W5:Y:S02]  /*0ed0*/  LD.E R12, desc[UR12][R26.64] ;  /* 0x0000000c1a0c7980 */ /* 0x000164000c101900 */
[----:B0-----:R-:W-:-:S05]  /*0ee0*/  IMAD.WIDE.U32 R26, R15, 0x10, R26 ;  /* 0x000000100f1a7825 */ /* 0x001fca00078e001a */
[----:B------:R-:W5:Y:S04]  /*0ef0*/  LD.E R13, desc[UR12][R26.64] ;  /* 0x0000000c1a0d7980 */ /* 0x000f68000c101900 */
[----:B------:R-:W5:Y:S01]  /*0f00*/  LD.E R15, desc[UR12][R26.64+0x10] ;  /* 0x0000100c1a0f7980 */ /* 0x000f62000c101900 */
        /* <DEDUP_REMOVED lines=9> */
[C---:B0-----:R-:W-:Y:S08]  /*0fa0*/  HMMA.16816.F32.BF16 R4, R12.reuse, R22, R4 ;  /* 0x000000160c04723c */ /* 0x041ff00000041804 */
[----:B-1----:R-:W-:Y:S01]  /*0fb0*/  HMMA.16816.F32.BF16 R8, R12, R24, R8 ;  /* 0x000000180c08723c */ /* 0x002fe20000041808 */
[----:B------:R-:W-:-:S04]  /*0fc0*/  NOP ;  /* 0x0000000000007918 */ /* 0x000fc80000000000 */
[----:B------:R-:W-:-:S15]  /*0fd0*/  BRA.U UP0, `(.L_x_8) ;  /* 0xfffffffd00787547 */ /* 0x000fde000b83ffff */
.L_x_5:
        /* <DEDUP_REMOVED lines=45> */
.L_x_9:
        /* <DEDUP_REMOVED lines=13> */
.L_x_16:


//--------------------- .text._Z9global_tfPKfS0_Pfiiiff --------------------------
	.section	.text._Z9global_tfPKfS0_Pfiiiff,"ax",@progbits
	.align	128
        .global         _Z9global_tfPKfS0_Pfiiiff
        .type           _Z9global_tfPKfS0_Pfiiiff,@function
        .size           _Z9global_tfPKfS0_Pfiiiff,(.L_x_17 - _Z9global_tfPKfS0_Pfiiiff)
        .other          _Z9global_tfPKfS0_Pfiiiff,@"STO_CUDA_ENTRY STV_DEFAULT"
_Z9global_tfPKfS0_Pfiiiff:
.text._Z9global_tfPKfS0_Pfiiiff:
[----:B------:R-:W-:Y:S01]  /*0000*/  LDC R1, c[0x0][0x37c] ;  /* 0x0000df00ff017b82 */ /* 0x000fe20000000800 */
[----:B------:R-:W0:Y:S01]  /*0010*/  LDCU UR7, c[0x0][0x39c] ;  /* 0x00007380ff0777ac */ /* 0x000e220008000800 */
[----:B------:R-:W1:Y:S06]  /*0020*/  S2R R7, SR_TID.X ;  /* 0x0000000000077919 */ /* 0x000e6c0000002100 */
[----:B------:R-:W1:Y:S01]  /*0030*/  S2UR UR5, SR_CTAID.X ;  /* 0x00000000000579c3 */ /* 0x000e620000002500 */
[----:B------:R-:W-:Y:S01]  /*0040*/  CS2R R14, SRZ ;  /* 0x00000000000e7805 */ /* 0x000fe2000001ff00 */
[----:B------:R-:W2:Y:S01]  /*0050*/  LDCU UR14, c[0x0][0x3a0] ;  /* 0x00007400ff0e77ac */ /* 0x000ea20008000800 */
[----:B------:R-:W-:-:S02]  /*0060*/  CS2R R12, SRZ ;  /* 0x00000000000c7805 */ /* 0x000fc4000001ff00 */
[----:B------:R-:W-:Y:S01]  /*0070*/  CS2R R10, SRZ ;  /* 0x00000000000a7805 */ /* 0x000fe2000001ff00 */
[----:B------:R-:W3:Y:S02]  /*0080*/  LDCU.64 UR12, c[0x0][0x358] ;  /* 0x00006b00ff0c77ac */ /* 0x000ee40008000a00 */
[----:B------:R-:W1:Y:S01]  /*0090*/  LDC R0, c[0x0][0x360] ;  /* 0x0000d800ff007b82 */ /* 0x000e620000000800 */
[----:B0-----:R-:W-:-:S04]  /*00a0*/  USHF.R.S32.HI UR4, URZ, 0x1f, UR7 ;  /* 0x0000001fff047899 */ /* 0x001fc80008011407 */
[----:B------:R-:W-:Y:S02]  /*00b0*/  ULEA.HI UR4, UR4, UR7, URZ, 0x4 ;  /* 0x0000000704047291 */ /* 0x000fe4000f8f20ff */
[----:B--2---:R-:W-:Y:S02]  /*00c0*/  UISETP.GE.AND UP0, UPT, UR14, 0x1, UPT ;  /* 0x000000010e00788c */ /* 0x004fe4000bf06270 */
[----:B------:R-:W-:-:S06]  /*00d0*/  USHF.R.S32.HI UR4, URZ, 0x4, UR4 ;  /* 0x00000004ff047899 */ /* 0x000fcc0008011404 */
[----:B------:R-:W-:Y:S01]  /*00e0*/  MOV R6, UR4 ;  /* 0x0000000400067c02 */ /* 0x000fe20008000f00 */
[----:B-1----:R-:W-:-:S03]  /*00f0*/  IMAD R0, R0, UR5, R7 ;  /* 0x0000000500007c24 */ /* 0x002fc6000f8e0207 */
[----:B------:R-:W-:Y:S02]  /*0100*/  IABS R9, R6 ;  /* 0x0000000600097213 */ /* 0x000fe40000000000 */
[----:B------:R-:W-:Y:S02]  /*0110*/  SHF.R.U32.HI R4, RZ, 0x5, R0 ;  /* 0x00000005ff047819 */ /* 0x000fe40000011600 */
[----:B------:R-:W0:Y:S08]  /*0120*/  I2F.RP R5, R9 ;  /* 0x0000000900057306 */ /* 0x000e300000209400 */
[----:B0-----:R-:W0:Y:S02]  /*0130*/  MUFU.RCP R5, R5 ;  /* 0x0000000500057308 */ /* 0x001e240000001000 */
[----:B0-----:R-:W-:-:S06]  /*0140*/  IADD3 R2, PT, PT, R5, 0xffffffe, RZ ;  /* 0x0ffffffe05027810 */ /* 0x001fcc0007ffe0ff */
[----:B------:R0:W1:Y:S02]  /*0150*/  F2I.FTZ.U32.TRUNC.NTZ R3, R2 ;  /* 0x0000000200037305 */ /* 0x000064000021f000 */
[----:B0-----:R-:W-:Y:S01]  /*0160*/  IMAD.MOV.U32 R2, RZ, RZ, RZ ;  /* 0x000000ffff027224 */ /* 0x001fe200078e00ff */
[----:B-1----:R-:W-:-:S04]  /*0170*/  IADD3 R7, PT, PT, RZ, -R3, RZ ;  /* 0x80000003ff077210 */ /* 0x002fc80007ffe0ff */
[----:B------:R-:W-:Y:S02]  /*0180*/  MOV R0, R7 ;  /* 0x0000000700007202 */ /* 0x000fe40000000f00 */
[----:B------:R-:W-:-:S03]  /*0190*/  IABS R7, R4 ;  /* 0x0000000400077213 */ /* 0x000fc60000000000 */
[----:B------:R-:W-:Y:S01]  /*01a0*/  IMAD R5, R0, R9, RZ ;  /* 0x0000000900057224 */ /* 0x000fe200078e02ff */
[----:B------:R-:W-:Y:S02]  /*01b0*/  IABS R0, R6 ;  /* 0x0000000600007213 */ /* 0x000fe40000000000 */
[----:B------:R-:W-:Y:S01]  /*01c0*/  MOV R6, R7 ;  /* 0x0000000700067202 */ /* 0x000fe20000000f00 */
[----:B------:R-:W-:Y:S01]  /*01d0*/  IMAD.HI.U32 R3, R3, R5, R2 ;  /* 0x0000000503037227 */ /* 0x000fe200078e0002 */
[----:B------:R-:W-:-:S05]  /*01e0*/  IADD3 R5, PT, PT, RZ, -R0, RZ ;  /* 0x80000000ff057210 */ /* 0x000fca0007ffe0ff */
[----:B------:R-:W-:-:S04]  /*01f0*/  IMAD.HI.U32 R0, R3, R6, RZ ;  /* 0x0000000603007227 */ /* 0x000fc800078e00ff */
[----:B------:R-:W-:-:S05]  /*0200*/  IMAD R2, R0, R5, R6 ;  /* 0x0000000500027224 */ /* 0x000fca00078e0206 */
[----:B------:R-:W-:-:S13]  /*0210*/  ISETP.GT.U32.AND P2, PT, R9, R2, PT ;  /* 0x000000020900720c */ /* 0x000fda0003f44070 */
[-C--:B------:R-:W-:Y:S02]  /*0220*/  @!P2 IADD3 R2, PT, PT, R2, -R9.reuse, RZ ;  /* 0x800000090202a210 */ /* 0x080fe40007ffe0ff */
[----:B------:R-:W-:Y:S02]  /*0230*/  @!P2 IADD3 R0, PT, PT, R0, 0x1, RZ ;  /* 0x000000010000a810 */ /* 0x000fe40007ffe0ff */
[----:B------:R-:W-:Y:S02]  /*0240*/  ISETP.GE.U32.AND P0, PT, R2, R9, PT ;  /* 0x000000090200720c */ /* 0x000fe40003f06070 */
[----:B------:R-:W-:Y:S02]  /*0250*/  CS2R R8, SRZ ;  /* 0x0000000000087805 */ /* 0x000fe4000001ff00 */
[----:B------:R-:W-:Y:S02]  /*0260*/  LOP3.LUT R2, R4, UR4, RZ, 0x3c, !PT ;  /* 0x0000000404027c12 */ /* 0x000fe4000f8e3cff */
[----:B------:R-:W-:-:S02]  /*0270*/  ISETP.NE.AND P2, PT, RZ, UR4, PT ;  /* 0x00000004ff007c0c */ /* 0x000fc4000bf45270 */
[----:B------:R-:W-:-:S05]  /*0280*/  ISETP.GE.AND P1, PT, R2, RZ, PT ;  /* 0x000000ff0200720c */ /* 0x000fca0003f26270 */
[----:B------:R-:W-:-:S08]  /*0290*/  @P0 IADD3 R0, PT, PT, R0, 0x1, RZ ;  /* 0x0000000100000810 */ /* 0x000fd00007ffe0ff */
[----:B------:R-:W-:Y:S01]  /*02a0*/  @!P1 IMAD.MOV R0, RZ, RZ, -R0 ;  /* 0x000000ffff009224 */ /* 0x000fe200078e0a00 */
[----:B------:R-:W-:-:S04]  /*02b0*/  @!P2 LOP3.LUT R0, RZ, UR4, RZ, 0x33, !PT ;  /* 0x00000004ff00ac12 */ /* 0x000fc8000f8e33ff */
[----:B------:R-:W-:-:S05]  /*02c0*/  IADD3 R3, PT, PT, -R0, RZ, RZ ;  /* 0x000000ff00037210 */ /* 0x000fca0007ffe1ff */
[----:B------:R-:W-:Y:S01]  /*02d0*/  IMAD R3, R3, UR4, R4 ;  /* 0x0000000403037c24 */ /* 0x000fe2000f8e0204 */
[----:B---3--:R-:W-:Y:S06]  /*02e0*/  BRA.U !UP0, `(.L_x_10) ;  /* 0x0000000d08707547 */ /* 0x008fec000b800000 */
[----:B------:R-:W-:Y:S02]  /*02f0*/  UISETP.GE.U32.AND UP1, UPT, UR14, 0x19, UPT ;  /* 0x000000190e00788c */ /* 0x000fe4000bf26070 */
[----:B------:R-:W-:Y:S01]  /*0300*/  IMAD R2, R0, UR14, RZ ;  /* 0x0000000e00027c24 */ /* 0x000fe2000f8e02ff */
[----:B------:R-:W-:Y:S01]  /*0310*/  UIADD3 UR4, UPT, UPT, UR14, -0x1, URZ ;  /* 0xffffffff0e047890 */ /* 0x000fe2000fffe0ff */
[----:B------:R-:W-:Y:S01]  /*0320*/  MOV R15, RZ ;  /* 0x000000ff000f7202 */ /* 0x000fe20000000f00 */
[----:B------:R-:W-:Y:S02]  /*0330*/  UIADD3 UR5, UPT, UPT, UR14, -0x1, URZ ;  /* 0xffffffff0e057890 */ /* 0x000fe4000fffe0ff */
[----:B------:R-:W-:Y:S01]  /*0340*/  ULEA.HI UR4, UR4, 0x1, URZ, 0x1d ;  /* 0x0000000104047891 */ /* 0x000fe2000f8fe8ff */
[----:B------:R-:W-:Y:S01]  /*0350*/  SHF.L.U32 R5, R2, 0x4, RZ ;  /* 0x0000000402057819 */ /* 0x000fe200000006ff */
        /* <DEDUP_REMOVED lines=8> */
[----:B------:R-:W-:Y:S02]  /*03e0*/  CS2R R14, SRZ ;  /* 0x00000000000e7805 */ /* 0x000fe4000001ff00 */
[----:B------:R-:W-:Y:S02]  /*03f0*/  CS2R R12, SRZ ;  /* 0x00000000000c7805 */ /* 0x000fe4000001ff00 */
[----:B------:R-:W-:Y:S01]  /*0400*/  CS2R R10, SRZ ;  /* 0x00000000000a7805 */ /* 0x000fe2000001ff00 */
[----:B------:R-:W-:Y:S01]  /*0410*/  ULOP3.LUT UR5, UR5, 0x3ffffffc, URZ, 0xc0, !UPT ;  /* 0x3ffffffc05057892 */ /* 0x000fe2000f8ec0ff */
[----:B------:R-:W-:Y:S01]  /*0420*/  CS2R R8, SRZ ;  /* 0x0000000000087805 */ /* 0x000fe2000001ff00 */
[----:B------:R-:W-:Y:S02]  /*0430*/  UIMAD UR9, UR7, 0x18, URZ ;  /* 0x00000018070978a4 */ /* 0x000fe4000f8e02ff */
[----:B------:R-:W-:-:S02]  /*0440*/  UIADD3 UR6, UPT, UPT, -UR5, URZ, URZ ;  /* 0x000000ff05067290 */ /* 0x000fc4000fffe1ff */
[----:B------:R-:W-:Y:S02]  /*0450*/  USHF.L.U32 UR10, UR7, 0x4, URZ ;  /* 0x00000004070a7899 */ /* 0x000fe400080006ff */
[----:B------:R-:W-:Y:S01]  /*0460*/  USHF.L.U32 UR11, UR7, 0x3, URZ ;  /* 0x00000003070b7899 */ /* 0x000fe200080006ff */
[----:B------:R-:W-:Y:S01]  /*0470*/  UMOV UR5, URZ ;  /* 0x000000ff00057c82 */ /* 0x000fe20008000000 */
[----:B------:R-:W-:Y:S01]  /*0480*/  UMOV UR4, URZ ;  /* 0x000000ff00047c82 */ /* 0x000fe20008000000 */
[----:B-1----:R-:W-:-:S04]  /*0490*/  LEA R2, P0, R5, UR16, 0x2 ;  /* 0x0000001005027c11 */ /* 0x002fc8000f8010ff */
[----:B------:R-:W-:Y:S01]  /*04a0*/  LEA.HI.X R5, R5, UR17, R4, 0x2, P0 ;  /* 0x0000001105057c11 */ /* 0x000fe200080f1404 */
[----:B------:R-:W1:Y:S01]  /*04b0*/  LDCU.64 UR16, c[0x0][0x388] ;  /* 0x00007100ff1077ac */ /* 0x000e620008000a00 */
[----:B------:R-:W-:Y:S02]  /*04c0*/  SHF.L.U32 R4, R3, 0x4, RZ ;  /* 0x0000000403047819 */ /* 0x000fe400000006ff */
[----:B0-----:R-:W-:Y:S02]  /*04d0*/  LOP3.LUT R21, R22, 0x3, RZ, 0xc0, !PT ;  /* 0x0000000316157812 */ /* 0x001fe400078ec0ff */
[----:B------:R-:W-:Y:S02]  /*04e0*/  SHF.R.U32.HI R22, RZ, 0x2, R22 ;  /* 0x00000002ff167819 */ /* 0x000fe40000011616 */
[----:B------:R-:W-:-:S03]  /*04f0*/  IADD3 R7, PT, PT, R21, 0x4, RZ ;  /* 0x0000000415077810 */ /* 0x000fc60007ffe0ff */
[C---:B------:R-:W-:Y:S02]  /*0500*/  VIADD R20, R22.reuse, 0x8 ;  /* 0x0000000816147836 */ /* 0x040fe40000000000 */
[--C-:B------:R-:W-:Y:S02]  /*0510*/  IMAD R27, R22, UR14, R21.reuse ;  /* 0x0000000e161b7c24 */ /* 0x100fe4000f8e0215 */
[C---:B------:R-:W-:Y:S02]  /*0520*/  IMAD R23, R21.reuse, UR7, R22 ;  /* 0x0000000715177c24 */ /* 0x040fe4000f8e0216 */
[----:B------:R-:W-:Y:S02]  /*0530*/  IMAD R26, R20, UR14, R21 ;  /* 0x0000000e141a7c24 */ /* 0x000fe4000f8e0215 */
[----:B------:R-:W-:Y:S02]  /*0540*/  IMAD R25, R22, UR14, R7 ;  /* 0x0000000e16197c24 */ /* 0x000fe4000f8e0207 */
[----:B------:R-:W-:-:S02]  /*0550*/  IMAD R21, R21, UR7, R20 ;  /* 0x0000000715157c24 */ /* 0x000fc4000f8e0214 */
[----:B------:R-:W-:Y:S02]  /*0560*/  IMAD R24, R20, UR14, R7 ;  /* 0x0000000e14187c24 */ /* 0x000fe4000f8e0207 */
[C---:B------:R-:W-:Y:S02]  /*0570*/  IMAD R22, R7.reuse, UR7, R22 ;  /* 0x0000000707167c24 */ /* 0x040fe4000f8e0216 */
[----:B-1----:R-:W-:-:S07]  /*0580*/  IMAD R20, R7, UR7, R20 ;  /* 0x0000000707147c24 */ /* 0x002fce000f8e0214 */
.L_x_12:
[----:B------:R-:W-:Y:S02]  /*0590*/  IADD3 R6, P0, PT, R4, UR5, RZ ;  /* 0x0000000504067c10 */ /* 0x000fe4000ff1e0ff */
[----:B------:R-:W-:Y:S02]  /*05a0*/  MOV R7, UR5 ;  /* 0x0000000500077c02 */ /* 0x000fe40008000f00 */
[----:B------:R-:W-:Y:S02]  /*05b0*/  MOV R30, R2 ;  /* 0x00000002001e7202 */ /* 0x000fe40000000f00 */
[----:B------:R-:W-:Y:S02]  /*05c0*/  LEA.HI.X.SX32 R7, R7, RZ, 0x1, P0 ;  /* 0x000000ff07077211 */ /* 0x000fe400000f0eff */
[----:B------:R-:W-:Y:S02]  /*05d0*/  LEA R18, P0, R6, UR16, 0x2 ;  /* 0x0000001006127c11 */ /* 0x000fe4000f8010ff */
[----:B------:R-:W-:-:S02]  /*05e0*/  MOV R31, R5 ;  /* 0x00000005001f7202 */ /* 0x000fc40000000f00 */
[----:B------:R-:W-:Y:S01]  /*05f0*/  LEA.HI.X R19, R6, UR17, R7, 0x2, P0 ;  /* 0x0000001106137c11 */ /* 0x000fe200080f1407 */
[----:B------:R-:W-:-:S04]  /*0600*/  IMAD.WIDE R16, R27, 0x4, R30 ;  /* 0x000000041b107825 */ /* 0x000fc800078e021e */
[----:B------:R-:W-:Y:S02]  /*0610*/  IMAD.WIDE R28, R23, 0x4, R18 ;  /* 0x00000004171c7825 */ /* 0x000fe400078e0212 */
[----:B------:R-:W2:Y:S02]  /*0620*/  LD.E R16, desc[UR12][R16.64] ;  /* 0x0000000c10107980 */ /* 0x000ea4000c101900 */
[----:B------:R-:W-:Y:S02]  /*0630*/  IMAD.WIDE R34, R26, 0x4, R30 ;  /* 0x000000041a227825 */ /* 0x000fe400078e021e */
[----:B------:R-:W2:Y:S02]  /*0640*/  LD.E R29, desc[UR12][R28.64] ;  /* 0x0000000c1c1d7980 */ /* 0x000ea4000c101900 */
[----:B------:R-:W-:Y:S02]  /*0650*/  IMAD.WIDE R32, R21, 0x4, R18 ;  /* 0x0000000415207825 */ /* 0x000fe400078e0212 */
[----:B------:R-:W2:Y:S04]  /*0660*/  LD.E R17, desc[UR12][R34.64] ;  /* 0x0000000c22117980 */ /* 0x000ea8000c101900 */
[----:B------:R-:W3:Y:S01]  /*0670*/  LD.E R32, desc[UR12][R32.64] ;  /* 0x0000000c20207980 */ /* 0x000ee2000c101900 */
[----:B------:R-:W-:-:S04]  /*0680*/  IMAD.WIDE R6, R25, 0x4, R30 ;  /* 0x0000000419067825 */ /* 0x000fc800078e021e */
[----:B------:R-:W-:Y:S02]  /*0690*/  IMAD.WIDE R30, R24, 0x4, R30 ;  /* 0x00000004181e7825 */ /* 0x000fe400078e021e */
[----:B------:R-:W4:Y:S02]  /*06a0*/  LD.E R6, desc[UR12][R6.64] ;  /* 0x0000000c06067980 */ /* 0x000f24000c101900 */
[----:B------:R-:W-:-:S05]  /*06b0*/  IMAD.WIDE R36, R22, 0x4, R18 ;  /* 0x0000000416247825 */ /* 0x000fca00078e0212 */
[----:B------:R-:W4:Y:S04]  /*06c0*/  LD.E R28, desc[UR12][R36.64] ;  /* 0x0000000c241c7980 */ /* 0x000f28000c101900 */
[----:B------:R0:W4:Y:S02]  /*06d0*/  LD.E R7, desc[UR12][R30.64] ;  /* 0x0000000c1e077980 */ /* 0x000124000c101900 */
[----:B0-----:R-:W-:Y:S01]  /*06e0*/  MOV R30, UR11 ;  /* 0x0000000b001e7c02 */ /* 0x001fe20008000f00 */
[----:B--2---:R-:W-:Y:S01]  /*06f0*/  HMMA.1684.F32.TF32 R8, R16, R29, R8 ;  /* 0x0000001d1008723c */ /* 0x004fe20000085008 */
[----:B------:R-:W-:-:S07]  /*0700*/  IADD3 R29, P1, PT, R4, UR11, RZ ;  /* 0x0000000b041d7c10 */ /* 0x000fce000ff3e0ff */
[----:B---3--:R-:W-:Y:S01]  /*0710*/  HMMA.1684.F32.TF32 R12, R16, R32, R12 ;  /* 0x00000020100c723c */ /* 0x008fe2000008500c */
[----:B------:R-:W-:Y:S02]  /*0720*/  IADD3 R16, P0, PT, R2, 0x20, RZ ;  /* 0x0000002002107810 */ /* 0x000fe40007f1e0ff */
[----:B------:R-:W-:Y:S02]  /*0730*/  LEA.HI.X.SX32 R32, R30, RZ, 0x1, P1 ;  /* 0x000000ff1e207211 */ /* 0x000fe400008f0eff */
[----:B------:R-:W-:Y:S01]  /*0740*/  LEA R34, P1, R29, UR16, 0x2 ;  /* 0x000000101d227c11 */ /* 0x000fe2000f8210ff */
[----:B------:R-:W-:-:S03]  /*0750*/  IMAD.X R17, RZ, RZ, R5, P0 ;  /* 0x000000ffff117224 */ /* 0x000fc600000e0605 */
[----:B------:R-:W-:Y:S01]  /*0760*/  LEA.HI.X R35, R29, UR17, R32, 0x2, P1 ;  /* 0x000000111d237c11 */ /* 0x000fe200088f1420 */
[----:B------:R-:W-:-:S04]  /*0770*/  IMAD.WIDE R30, R20, 0x4, R18 ;  /* 0x00000004141e7825 */ /* 0x000fc800078e0212 */
[----:B------:R-:W-:Y:S02]  /*0780*/  IMAD.WIDE R18, R27, 0x4, R16 ;  /* 0x000000041b127825 */ /* 0x000fe400078e0210 */
[----:B------:R-:W2:Y:S02]  /*0790*/  LD.E R31, desc[UR12][R30.64] ;  /* 0x0000000c1e1f7980 */ /* 0x000ea4000c101900 */
[----:B------:R-:W-:Y:S02]  /*07a0*/  IMAD.WIDE R32, R23, 0x4, R34 ;  /* 0x0000000417207825 */ /* 0x000fe400078e0222 */
[----:B------:R-:W3:Y:S02]  /*07b0*/  LD.E R18, desc[UR12][R18.64] ;  /* 0x0000000c12127980 */ /* 0x000ee4000c101900 */
[----:B------:R-:W-:Y:S02]  /*07c0*/  IMAD.WIDE R36, R26, 0x4, R16 ;  /* 0x000000041a247825 */ /* 0x000fe400078e0210 */
[----:B------:R0:W3:Y:S04]  /*07d0*/  LD.E R30, desc[UR12][R32.64] ;  /* 0x0000000c201e7980 */ /* 0x0000e8000c101900 */
[----:B------:R1:W3:Y:S01]  /*07e0*/  LD.E R19, desc[UR12][R36.64] ;  /* 0x0000000c24137980 */ /* 0x0002e2000c101900 */
[----:B0-----:R-:W-:-:S05]  /*07f0*/  IMAD.WIDE R32, R21, 0x4, R34 ;  /* 0x0000000415207825 */ /* 0x001fca00078e0222 */
[----:B------:R0:W5:Y:S01]  /*0800*/  LD.E R29, desc[UR12][R32.64] ;  /* 0x0000000c201d7980 */ /* 0x000162000c101900 */
[----:B-1----:R-:W-:-:S04]  /*0810*/  IMAD.WIDE R36, R25, 0x4, R16 ;  /* 0x0000000419247825 */ /* 0x002fc800078e0210 */
[----:B0-----:R-:W-:Y:S01]  /*0820*/  IMAD.WIDE R32, R24, 0x4, R16 ;  /* 0x0000000418207825 */ /* 0x001fe200078e0210 */
[----:B----4-:R-:W-:Y:S01]  /*0830*/  HMMA.1684.F32.TF32 R8, R6, R28, R8 ;  /* 0x0000001c0608723c */ /* 0x010fe20000085008 */
[----:B------:R-:W4:Y:S04]  /*0840*/  LD.E R16, desc[UR12][R36.64] ;  /* 0x0000000c24107980 */ /* 0x000f28000c101900 */
[----:B------:R0:W4:Y:S02]  /*0850*/  LD.E R17, desc[UR12][R32.64] ;  /* 0x0000000c20117980 */ /* 0x000124000c101900 */
[----:B0-----:R-:W-:-:S05]  /*0860*/  IMAD.WIDE R32, R22, 0x4, R34 ;  /* 0x0000000416207825 */ /* 0x001fca00078e0222 */
[----:B------:R0:W4:Y:S01]  /*0870*/  LD.E R28, desc[UR12][R32.64] ;  /* 0x0000000c201c7980 */ /* 0x000122000c101900 */
[----:B------:R-:W-:-:S04]  /*0880*/  IADD3 R36, P0, PT, R2, 0x40, RZ ;  /* 0x0000004002247810 */ /* 0x000fc80007f1e0ff */
[----:B------:R-:W-:Y:S01]  /*0890*/  IADD3.X R37, PT, PT, RZ, R5, RZ, P0, !PT ;  /* 0x00000005ff257210 */ /* 0x000fe200007fe4ff */
[----:B--2---:R-:W-:Y:S01]  /*08a0*/  HMMA.1684.F32.TF32 R12, R6, R31, R12 ;  /* 0x0000001f060c723c */ /* 0x004fe2000008500c */
[----:B------:R-:W-:Y:S02]  /*08b0*/  IADD3 R6, P1, PT, R4, UR10, RZ ;  /* 0x0000000a04067c10 */ /* 0x000fe4000ff3e0ff */
[----:B------:R-:W-:-:S04]  /*08c0*/  MOV R7, UR10 ;  /* 0x0000000a00077c02 */ /* 0x000fc80008000f00 */
[----:B------:R-:W-:Y:S01]  /*08d0*/  LEA.HI.X.SX32 R7, R7, RZ, 0x1, P1 ;  /* 0x000000ff07077211 */ /* 0x000fe200008f0eff */
[----:B---3--:R-:W-:Y:S01]  /*08e0*/  HMMA.1684.F32.TF32 R8, R18, R30, R8 ;  /* 0x0000001e1208723c */ /* 0x008fe20000085008 */
[----:B------:R-:W-:Y:S01]  /*08f0*/  IMAD.WIDE R30, R20, 0x4, R34 ;  /* 0x00000004141e7825 */ /* 0x000fe200078e0222 */
[----:B0-----:R-:W-:-:S05]  /*0900*/  LEA R32, P1, R6, UR16, 0x2 ;  /* 0x0000001006207c11 */ /* 0x001fca000f8210ff */
[----:B------:R-:W2:Y:S01]  /*0910*/  LD.E R31, desc[UR12][R30.64] ;  /* 0x0000000c1e1f7980 */ /* 0x000ea2000c101900 */
[----:B------:R-:W-:-:S03]  /*0920*/  LEA.HI.X R33, R6, UR17, R7, 0x2, P1 ;  /* 0x0000001106217c11 */ /* 0x000fc600088f1407 */
[----:B------:R-:W-:Y:S01]  /*0930*/  IMAD.WIDE R34, R23, 0x4, R32 ;  /* 0x0000000417227825 */ /* 0x000fe200078e0220 */
[----:B-----5:R-:W-:Y:S03]  /*0940*/  HMMA.1684.F32.TF32 R12, R18, R29, R12 ;  /* 0x0000001d120c723c */ /* 0x020fe6000008500c */
[--C-:B------:R-:W-:Y:S01]  /*0950*/  IMAD.WIDE R18, R27, 0x4, R36.reuse ;  /* 0x000000041b127825 */ /* 0x100fe200078e0224 */
[----:B------:R0:W3:Y:S03]  /*0960*/  LD.E R30, desc[UR12][R34.64] ;  /* 0x0000000c221e7980 */ /* 0x0000e6000c101900 */
[----:B------:R-:W-:Y:S02]  /*0970*/  IMAD.WIDE R6, R26, 0x4, R36 ;  /* 0x000000041a067825 */ /* 0x000fe400078e0224 */
[----:B------:R-:W3:Y:S02]  /*0980*/  LD.E R18, desc[UR12][R18.64] ;  /* 0x0000000c12127980 */ /* 0x000ee4000c101900 */
[----:B0-----:R-:W-:-:S02]  /*0990*/  IMAD.WIDE R34, R21, 0x4, R32 ;  /* 0x0000000415227825 */ /* 0x001fc400078e0220 */
[----:B------:R-:W3:Y:S04]  /*09a0*/  LD.E R19, desc[UR12][R6.64] ;  /* 0x0000000c06137980 */ /* 0x000ee8000c101900 */
[----:B------:R0:W5:Y:S02]  /*09b0*/  LD.E R29, desc[UR12][R34.64] ;  /* 0x0000000c221d7980 */ /* 0x000164000c101900 */
[----:B0-----:R-:W-:-:S04]  /*09c0*/  IMAD.WIDE R34, R25, 0x4, R36 ;  /* 0x0000000419227825 */ /* 0x001fc800078e0224 */
[----:B------:R-:W-:Y:S01]  /*09d0*/  IMAD.WIDE R36, R24, 0x4, R36 ;  /* 0x0000000418247825 */ /* 0x000fe200078e0224 */
[----:B------:R0:W5:Y:S01]  /*09e0*/  LD.E R6, desc[UR12][R34.64] ;  /* 0x0000000c22067980 */ /* 0x000162000c101900 */
[----:B----4-:R-:W-:Y:S03]  /*09f0*/  HMMA.1684.F32.TF32 R8, R16, R28, R8 ;  /* 0x0000001c1008723c */ /* 0x010fe60000085008 */
[----:B------:R1:W4:Y:S01]  /*0a00*/  LD.E R7, desc[UR12][R36.64] ;  /* 0x0000000c24077980 */ /* 0x000322000c101900 */
[----:B0-----:R-:W-:-:S05]  /*0a10*/  IMAD.WIDE R34, R22, 0x4, R32 ;  /* 0x0000000416227825 */ /* 0x001fca00078e0220 */
[----:B------:R0:W4:Y:S01]  /*0a20*/  LD.E R28, desc[UR12][R34.64] ;  /* 0x0000000c221c7980 */ /* 0x000122000c101900 */
[----:B------:R-:W-:Y:S01]  /*0a30*/  IMAD.WIDE R32, R20, 0x4, R32 ;  /* 0x0000000414207825 */ /* 0x000fe200078e0220 */
[----:B-1----:R-:W-:-:S05]  /*0a40*/  IADD3 R36, P0, PT, R2, 0x60, RZ ;  /* 0x0000006002247810 */ /* 0x002fca0007f1e0ff */
[----:B------:R-:W4:Y:S01]  /*0a50*/  LD.E R32, desc[UR12][R32.64] ;  /* 0x0000000c20207980 */ /* 0x000f22000c101900 */
[----:B------:R-:W-:Y:S01]  /*0a60*/  IADD3.X R37, PT, PT, RZ, R5, RZ, P0, !PT ;  /* 0x00000005ff257210 */ /* 0x000fe200007fe4ff */
[----:B--2---:R-:W-:Y:S01]  /*0a70*/  HMMA.1684.F32.TF32 R12, R16, R31, R12 ;  /* 0x0000001f100c723c */ /* 0x004fe2000008500c */
[----:B------:R-:W-:Y:S02]  /*0a80*/  IADD3 R16, P1, PT, R4, UR9, RZ ;  /* 0x0000000904107c10 */ /* 0x000fe4000ff3e0ff */
[----:B------:R-:W-:-:S04]  /*0a90*/  MOV R17, UR9 ;  /* 0x0000000900117c02 */ /* 0x000fc80008000f00 */
[----:B------:R-:W-:Y:S02]  /*0aa0*/  LEA.HI.X.SX32 R17, R17, RZ, 0x1, P1 ;  /* 0x000000ff11117211 */ /* 0x000fe400008f0eff */
[----:B0-----:R-:W-:-:S04]  /*0ab0*/  LEA R34, P1, R16, UR16, 0x2 ;  /* 0x0000001010227c11 */ /* 0x001fc8000f8210ff */
[----:B------:R-:W-:Y:S01]  /*0ac0*/  LEA.HI.X R35, R16, UR17, R17, 0x2, P1 ;  /* 0x0000001110237c11 */ /* 0x000fe200088f1411 */
[--C-:B------:R-:W-:Y:S01]  /*0ad0*/  IMAD.WIDE R16, R26, 0x4, R36.reuse ;  /* 0x000000041a107825 */ /* 0x100fe200078e0224 */
[C---:B---3--:R-:W-:Y:S08]  /*0ae0*/  HMMA.1684.F32.TF32 R8, R18.reuse, R30, R8 ;  /* 0x0000001e1208723c */ /* 0x048ff00000085008 */
[----:B-----5:R-:W-:Y:S01]  /*0af0*/  HMMA.1684.F32.TF32 R12, R18, R29, R12 ;  /* 0x0000001d120c723c */ /* 0x020fe2000008500c */
[----:B------:R-:W-:-:S04]  /*0b00*/  IMAD.WIDE R18, R27, 0x4, R36 ;  /* 0x000000041b127825 */ /* 0x000fc800078e0224 */
[--C-:B------:R-:W-:Y:S02]  /*0b10*/  IMAD.WIDE R30, R23, 0x4, R34.reuse ;  /* 0x00000004171e7825 */ /* 0x100fe400078e0222 */
[----:B------:R-:W2:Y:S04]  /*0b20*/  LD.E R18, desc[UR12][R18.64] ;  /* 0x0000000c12127980 */ /* 0x000ea8000c101900 */
[----:B------:R-:W2:Y:S04]  /*0b30*/  LD.E R31, desc[UR12][R30.64] ;  /* 0x0000000c1e1f7980 */ /* 0x000ea8000c101900 */
[----:B------:R0:W2:Y:S02]  /*0b40*/  LD.E R19, desc[UR12][R16.64] ;  /* 0x0000000c10137980 */ /* 0x0000a4000c101900 */
[----:B0-----:R-:W-:-:S05]  /*0b50*/  IMAD.WIDE R16, R21, 0x4, R34 ;  /* 0x0000000415107825 */ /* 0x001fca00078e0222 */
[----:B------:R0:W3:Y:S02]  /*0b60*/  LD.E R29, desc[UR12][R16.64] ;  /* 0x0000000c101d7980 */ /* 0x0000e4000c101900 */
[----:B0-----:R-:W-:-:S04]  /*0b70*/  IMAD.WIDE R16, R25, 0x4, R36 ;  /* 0x0000000419107825 */ /* 0x001fc800078e0224 */
[----:B------:R-:W-:Y:S02]  /*0b80*/  IMAD.WIDE R36, R24, 0x4, R36 ;  /* 0x0000000418247825 */ /* 0x000fe400078e0224 */
[----:B------:R-:W5:Y:S01]  /*0b90*/  LD.E R16, desc[UR12][R16.64] ;  /* 0x0000000c10107980 */ /* 0x000f62000c101900 */
[----:B----4-:R-:W-:Y:S03]  /*0ba0*/  HMMA.1684.F32.TF32 R8, R6, R28, R8 ;  /* 0x0000001c0608723c */ /* 0x010fe60000085008 */
[----:B------:R0:W5:Y:S02]  /*0bb0*/  LD.E R17, desc[UR12][R36.64] ;  /* 0x0000000c24117980 */ /* 0x000164000c101900 */
[----:B0-----:R-:W-:-:S04]  /*0bc0*/  IMAD.WIDE R36, R22, 0x4, R34 ;  /* 0x0000000416247825 */ /* 0x001fc800078e0222 */
[----:B------:R-:W-:Y:S01]  /*0bd0*/  IMAD.WIDE R34, R20, 0x4, R34 ;  /* 0x0000000414227825 */ /* 0x000fe200078e0222 */
[----:B------:R-:W5:Y:S04]  /*0be0*/  LD.E R30, desc[UR12][R36.64] ;  /* 0x0000000c241e7980 */ /* 0x000f68000c101900 */
[----:B------:R-:W4:Y:S01]  /*0bf0*/  LD.E R28, desc[UR12][R34.64] ;  /* 0x0000000c221c7980 */ /* 0x000f22000c101900 */
[----:B------:R-:W-:Y:S01]  /*0c00*/  HMMA.1684.F32.TF32 R12, R6, R32, R12 ;  /* 0x00000020060c723c */ /* 0x000fe2000008500c */
[----:B------:R-:W-:-:S04]  /*0c10*/  UIADD3 UR6, UPT, UPT, UR6, 0x4, URZ ;  /* 0x0000000406067890 */ /* 0x000fc8000fffe0ff */
[----:B------:R-:W-:Y:S01]  /*0c20*/  UISETP.NE.AND UP1, UPT, UR6, URZ, UPT ;  /* 0x000000ff0600728c */ /* 0x000fe2000bf25270 */
[----:B------:R-:W-:Y:S01]  /*0c30*/  IADD3 R2, P0, PT, R2, 0x80, RZ ;  /* 0x0000008002027810 */ /* 0x000fe20007f1e0ff */
[----:B------:R-:W-:-:S03]  /*0c40*/  UIADD3 UR4, UPT, UPT, UR4, 0x20, URZ ;  /* 0x0000002004047890 */ /* 0x000fc6000fffe0ff */
[----:B------:R-:W-:Y:S01]  /*0c50*/  IADD3.X R5, PT, PT, RZ, R5, RZ, P0, !PT ;  /* 0x00000005ff057210 */ /* 0x000fe200007fe4ff */
[----:B------:R-:W-:Y:S02]  /*0c60*/  ULEA UR9, UR7, UR9, 0x5 ;  /* 0x0000000907097291 */ /* 0x000fe4000f8e28ff */
[----:B------:R-:W-:Y:S02]  /*0c70*/  ULEA UR10, UR7, UR10, 0x5 ;  /* 0x0000000a070a7291 */ /* 0x000fe4000f8e28ff */
[----:B------:R-:W-:Y:S02]  /*0c80*/  ULEA UR11, UR7, UR11, 0x5 ;  /* 0x0000000b070b7291 */ /* 0x000fe4000f8e28ff */
[----:B------:R-:W-:Y:S01]  /*0c90*/  ULEA UR5, UR7, UR5, 0x5 ;  /* 0x0000000507057291 */ /* 0x000fe2000f8e28ff */
[C---:B--2---:R-:W-:Y:S08]  /*0ca0*/  HMMA.1684.F32.TF32 R8, R18.reuse, R31, R8 ;  /* 0x0000001f1208723c */ /* 0x044ff00000085008 */
[----:B---3--:R-:W-:-:S12]  /*0cb0*/  HMMA.1684.F32.TF32 R12, R18, R29, R12 ;  /* 0x0000001d120c723c */ /* 0x008fd8000008500c */
[C---:B-----5:R-:W-:Y:S08]  /*0cc0*/  HMMA.1684.F32.TF32 R8, R16.reuse, R30, R8 ;  /* 0x0000001e1008723c */ /* 0x060ff00000085008 */
[----:B----4-:R-:W-:Y:S01]  /*0cd0*/  HMMA.1684.F32.TF32 R12, R16, R28, R12 ;  /* 0x0000001c100c723c */ /* 0x010fe2000008500c */
[----:B------:R-:W-:-:S04]  /*0ce0*/  NOP ;  /* 0x0000000000007918 */ /* 0x000fc80000000000 */
[----:B------:R-:W-:-:S15]  /*0cf0*/  BRA.U UP1, `(.L_x_12) ;  /* 0xfffffff901247547 */ /* 0x000fde000b83ffff */
.L_x_11:
[----:B------:R-:W-:Y:S05]  /*0d00*/  BRA.U !UP0, `(.L_x_10) ;  /* 0x0000000108e87547 */ /* 0x000fea000b800000 */
[----:B------:R-:W0:Y:S01]  /*0d10*/  S2R R2, SR_LANEID ;  /* 0x0000000000027919 */ /* 0x000e220000000000 */
[----:B------:R-:W1:Y:S01]  /*0d20*/  LDCU.64 UR10, c[0x0][0x380] ;  /* 0x00007000ff0a77ac */ /* 0x000e620008000a00 */
[----:B------:R-:W-:Y:S01]  /*0d30*/  IMAD R4, R0, UR14, RZ ;  /* 0x0000000e00047c24 */ /* 0x000fe2000f8e02ff */
[----:B------:R-:W-:-:S03]  /*0d40*/  UIADD3 UR5, UPT, UPT, -UR8, URZ, URZ ;  /* 0x000000ff08057290 */ /* 0x000fc6000fffe1ff */
[----:B------:R-:W-:Y:S01]  /*0d50*/  IMAD.SHL.U32 R4, R4, 0x10, RZ ;  /* 0x0000001004047824 */ /* 0x000fe200078e00ff */
[----:B------:R-:W-:Y:S01]  /*0d60*/  UIMAD UR6, UR4, UR7, URZ ;  /* 0x00000007040672a4 */ /* 0x000fe2000f8e02ff */
[----:B------:R-:W2:Y:S03]  /*0d70*/  LDCU.64 UR8, c[0x0][0x388] ;  /* 0x00007100ff0877ac */ /* 0x000ea60008000a00 */
[----:B------:R-:W-:Y:S02]  /*0d80*/  SHF.R.S32.HI R6, RZ, 0x1f, R4 ;  /* 0x0000001fff067819 */ /* 0x000fe40000011404 */
[----:B------:R-:W-:-:S04]  /*0d90*/  IADD3 R21, P0, PT, R4, UR4, RZ ;  /* 0x0000000404157c10 */ /* 0x000fc8000ff1e0ff */
[----:B------:R-:W-:Y:S02]  /*0da0*/  IADD3.X R6, PT, PT, RZ, R6, RZ, P0, !PT ;  /* 0x00000006ff067210 */ /* 0x000fe400007fe4ff */
[----:B-1----:R-:W-:-:S04]  /*0db0*/  LEA R20, P0, R21, UR10, 0x2 ;  /* 0x0000000a15147c11 */ /* 0x002fc8000f8010ff */
[----:B------:R-:W-:Y:S02]  /*0dc0*/  LEA.HI.X R21, R21, UR11, R6, 0x2, P0 ;  /* 0x0000000b15157c11 */ /* 0x000fe400080f1406 */
[----:B------:R-:W-:Y:S02]  /*0dd0*/  SHF.L.U32 R6, R3, 0x4, RZ ;  /* 0x0000000403067819 */ /* 0x000fe400000006ff */
[----:B0-----:R-:W-:Y:S02]  /*0de0*/  SHF.R.U32.HI R24, RZ, 0x2, R2 ;  /* 0x00000002ff187819 */ /* 0x001fe40000011602 */
[----:B------:R-:W-:Y:S02]  /*0df0*/  LOP3.LUT R5, R2, 0x3, RZ, 0xc0, !PT ;  /* 0x0000000302057812 */ /* 0x000fe400078ec0ff */
[C---:B------:R-:W-:Y:S02]  /*0e00*/  IADD3 R18, PT, PT, R24.reuse, 0x8, RZ ;  /* 0x0000000818127810 */ /* 0x040fe40007ffe0ff */
[----:B------:R-:W-:Y:S01]  /*0e10*/  IADD3 R19, PT, PT, R5, 0x4, RZ ;  /* 0x0000000405137810 */ /* 0x000fe20007ffe0ff */
[----:B------:R-:W-:-:S02]  /*0e20*/  IMAD R7, R24, UR14, R5 ;  /* 0x0000000e18077c24 */ /* 0x000fc4000f8e0205 */
[C---:B------:R-:W-:Y:S02]  /*0e30*/  IMAD R16, R5.reuse, UR7, R24 ;  /* 0x0000000705107c24 */ /* 0x040fe4000f8e0218 */
[----:B------:R-:W-:Y:S02]  /*0e40*/  IMAD R17, R24, UR14, R19 ;  /* 0x0000000e18117c24 */ /* 0x000fe4000f8e0213 */
[C---:B------:R-:W-:Y:S02]  /*0e50*/  IMAD R25, R18.reuse, UR14, R5 ;  /* 0x0000000e12197c24 */ /* 0x040fe4000f8e0205 */
[----:B------:R-:W-:Y:S02]  /*0e60*/  IMAD R2, R5, UR7, R18 ;  /* 0x0000000705027c24 */ /* 0x000fe4000f8e0212 */
[----:B------:R-:W-:Y:S02]  /*0e70*/  IMAD R24, R19, UR7, R24 ;  /* 0x0000000713187c24 */ /* 0x000fe4000f8e0218 */
[----:B------:R-:W-:-:S02]  /*0e80*/  IMAD R4, R18, UR14, R19 ;  /* 0x0000000e12047c24 */ /* 0x000fc4000f8e0213 */
[----:B--2---:R-:W-:-:S07]  /*0e90*/  IMAD R5, R19, UR7, R18 ;  /* 0x0000000713057c24 */ /* 0x004fce000f8e0212 */
.L_x_13:
[----:B------:R-:W-:Y:S02]  /*0ea0*/  IADD3 R18, P0, PT, R6, UR6, RZ ;  /* 0x0000000606127c10 */ /* 0x000fe4000ff1e0ff */
[----:B------:R-:W-:-:S04]  /*0eb0*/  MOV R19, UR6 ;  /* 0x0000000600137c02 */ /* 0x000fc80008000f00 */
[----:B------:R-:W-:Y:S02]  /*0ec0*/  LEA.HI.X.SX32 R19, R19, RZ, 0x1, P0 ;  /* 0x000000ff13137211 */ /* 0x000fe400000f0eff */
[----:B------:R-:W-:-:S04]  /*0ed0*/  LEA R26, P0, R18, UR8, 0x2 ;  /* 0x00000008121a7c11 */ /* 0x000fc8000f8010ff */
[----:B------:R-:W-:Y:S01]  /*0ee0*/  LEA.HI.X R27, R18, UR9, R19, 0x2, P0 ;  /* 0x00000009121b7c11 */ /* 0x000fe200080f1413 */
[----:B------:R-:W-:Y:S01]  /*0ef0*/  IMAD.MOV.U32 R18, RZ, RZ, R20 ;  /* 0x000000ffff127224 */ /* 0x000fe200078e0014 */
[----:B------:R-:W-:Y:S01]  /*0f00*/  MOV R19, R21 ;  /* 0x0000001500137202 */ /* 0x000fe20000000f00 */
[----:B------:R-:W-:-:S04]  /*0f10*/  IMAD.WIDE R34, R16, 0x4, R26 ;  /* 0x0000000410227825 */ /* 0x000fc800078e021a */
[----:B------:R-:W-:Y:S02]  /*0f20*/  IMAD.WIDE R22, R7, 0x4, R18 ;  /* 0x0000000407167825 */ /* 0x000fe400078e0212 */
[----:B------:R-:W2:Y:S02]  /*0f30*/  LD.E R34, desc[UR12][R34.64] ;  /* 0x0000000c22227980 */ /* 0x000ea4000c101900 */
[----:B------:R-:W-:Y:S02]  /*0f40*/  IMAD.WIDE R28, R2, 0x4, R26 ;  /* 0x00000004021c7825 */ /* 0x000fe400078e021a */
[----:B------:R-:W2:Y:S02]  /*0f50*/  LD.E R22, desc[UR12][R22.64] ;  /* 0x0000000c16167980 */ /* 0x000ea4000c101900 */
[----:B------:R-:W-:Y:S02]  /*0f60*/  IMAD.WIDE R30, R25, 0x4, R18 ;  /* 0x00000004191e7825 */ /* 0x000fe400078e0212 */
[----:B------:R-:W3:Y:S04]  /*0f70*/  LD.E R29, desc[UR12][R28.64] ;  /* 0x0000000c1c1d7980 */ /* 0x000ee8000c101900 */
[----:B------:R0:W2:Y:S01]  /*0f80*/  LD.E R23, desc[UR12][R30.64] ;  /* 0x0000000c1e177980 */ /* 0x0000a2000c101900 */
[----:B------:R-:W-:-:S04]  /*0f90*/  IMAD.WIDE R36, R24, 0x4, R26 ;  /* 0x0000000418247825 */ /* 0x000fc800078e021a */
[----:B------:R-:W-:Y:S01]  /*0fa0*/  IMAD.WIDE R26, R5, 0x4, R26 ;  /* 0x00000004051a7825 */ /* 0x000fe200078e021a */
[----:B------:R-:W4:Y:S03]  /*0fb0*/  LD.E R28, desc[UR12][R36.64] ;  /* 0x0000000c241c7980 */ /* 0x000f26000c101900 */
[--C-:B------:R-:W-:Y:S02]  /*0fc0*/  IMAD.WIDE R32, R17, 0x4, R18.reuse ;  /* 0x0000000411207825 */ /* 0x100fe400078e0212 */
[----:B------:R-:W5:Y:S02]  /*0fd0*/  LD.E R26, desc[UR12][R26.64] ;  /* 0x0000000c1a1a7980 */ /* 0x000f64000c101900 */
[----:B0-----:R-:W-:Y:S02]  /*0fe0*/  IMAD.WIDE R30, R4, 0x4, R18 ;  /* 0x00000004041e7825 */ /* 0x001fe400078e0212 */
[----:B------:R-:W4:Y:S04]  /*0ff0*/  LD.E R20, desc[UR12][R32.64] ;  /* 0x0000000c20147980 */ /* 0x000f28000c101900 */
[----:B------:R-:W4:Y:S01]  /*1000*/  LD.E R21, desc[UR12][R30.64] ;  /* 0x0000000c1e157980 */ /* 0x000f22000c101900 */
[----:B------:R-:W-:-:S04]  /*1010*/  UIADD3 UR5, UPT, UPT, UR5, 0x1, URZ ;  /* 0x0000000105057890 */ /* 0x000fc8000fffe0ff */
[----:B------:R-:W-:Y:S02]  /*1020*/  UISETP.NE.AND UP0, UPT, UR5, URZ, UPT ;  /* 0x000000ff0500728c */ /* 0x000fe4000bf05270 */
[----:B------:R-:W-:Y:S01]  /*1030*/  ULEA UR6, UR7, UR6, 0x3 ;  /* 0x0000000607067291 */ /* 0x000fe2000f8e18ff */
[C---:B--2---:R-:W-:Y:S08]  /*1040*/  HMMA.1684.F32.TF32 R8, R22.reuse, R34, R8 ;  /* 0x000000221608723c */ /* 0x044ff00000085008 */
[----:B---3--:R-:W-:-:S12]  /*1050*/  HMMA.1684.F32.TF32 R12, R22, R29, R12 ;  /* 0x0000001d160c723c */ /* 0x008fd8000008500c */
[C---:B----4-:R-:W-:Y:S08]  /*1060*/  HMMA.1684.F32.TF32 R8, R20.reuse, R28, R8 ;  /* 0x0000001c1408723c */ /* 0x050ff00000085008 */
[----:B-----5:R-:W-:Y:S01]  /*1070*/  HMMA.1684.F32.TF32 R12, R20, R26, R12 ;  /* 0x0000001a140c723c */ /* 0x020fe2000008500c */
[----:B------:R-:W-:-:S04]  /*1080*/  IADD3 R20, P0, PT, R18, 0x20, RZ ;  /* 0x0000002012147810 */ /* 0x000fc80007f1e0ff */
[----:B------:R-:W-:Y:S01]  /*1090*/  IADD3.X R21, PT, PT, RZ, R19, RZ, P0, !PT ;  /* 0x00000013ff157210 */ /* 0x000fe200007fe4ff */
[----:B------:R-:W-:-:S14]  /*10a0*/  BRA.U UP0, `(.L_x_13) ;  /* 0xfffffffd007c7547 */ /* 0x000fdc000b83ffff */
.L_x_10:
[----:B------:R-:W0:Y:S01]  /*10b0*/  LDC.64 R4, c[0x0][0x390] ;  /* 0x0000e400ff047b82 */ /* 0x000e220000000a00 */
[----:B------:R-:W-:Y:S01]  /*10c0*/  IMAD R17, R0, UR7, R3 ;  /* 0x0000000700117c24 */ /* 0x000fe2000f8e0203 */
[----:B------:R-:W1:Y:S01]  /*10d0*/  S2R R23, SR_LANEID ;  /* 0x0000000000177919 */ /* 0x000e620000000000 */
[----:B------:R-:W2:Y:S01]  /*10e0*/  LDCU UR5, c[0x0][0x3a8] ;  /* 0x00007500ff0577ac */ /* 0x000ea20008000800 */
[----:B------:R-:W3:Y:S01]  /*10f0*/  LDCU UR6, c[0x0][0x3a4] ;  /* 0x00007480ff0677ac */ /* 0x000ee20008000800 */
[----:B0-----:R-:W-:-:S05]  /*1100*/  IMAD.WIDE R2, R17, 0x4, R4 ;  /* 0x0000000411027825 */ /* 0x001fca00078e0204 */
[----:B------:R-:W2:Y:S04]  /*1110*/  LDG.E R18, desc[UR12][R2.64+0x10] ;  /* 0x0000100c02127981 */ /* 0x000ea8000c1e1900 */
[----:B------:R-:W4:Y:S04]  /*1120*/  LDG.E R19, desc[UR12][R2.64] ;  /* 0x0000000c02137981 */ /* 0x000f28000c1e1900 */
[----:B------:R-:W5:Y:S04]  /*1130*/  LDG.E R20, desc[UR12][R2.64+0x4] ;  /* 0x0000040c02147981 */ /* 0x000f68000c1e1900 */
[----:B------:R-:W5:Y:S04]  /*1140*/  LDG.E R7, desc[UR12][R2.64+0x14] ;  /* 0x0000140c02077981 */ /* 0x000f68000c1e1900 */
[----:B------:R-:W5:Y:S04]  /*1150*/  LDG.E R21, desc[UR12][R2.64+0x8] ;  /* 0x0000080c02157981 */ /* 0x000f68000c1e1900 */
[----:B------:R-:W5:Y:S04]  /*1160*/  LDG.E R22, desc[UR12][R2.64+0xc] ;  /* 0x00000c0c02167981 */ /* 0x000f68000c1e1900 */
[----:B------:R-:W5:Y:S04]  /*1170*/  LDG.E R0, desc[UR12][R2.64+0x18] ;  /* 0x0000180c02007981 */ /* 0x000f68000c1e1900 */
[----:B------:R0:W5:Y:S01]  /*1180*/  LDG.E R6, desc[UR12][R2.64+0x1c] ;  /* 0x00001c0c02067981 */ /* 0x000162000c1e1900 */
[----:B-1----:R-:W-:Y:S01]  /*1190*/  LOP3.LUT R16, R23, 0x3, RZ, 0xc0, !PT ;  /* 0x0000000317107812 */ /* 0x002fe200078ec0ff */
[----:B------:R-:W-:Y:S01]  /*11a0*/  USHF.R.U32.HI UR4, URZ, 0x1, UR7 ;  /* 0x00000001ff047899 */ /* 0x000fe20008011607 */
[----:B------:R-:W-:-:S02]  /*11b0*/  SHF.R.U32.HI R25, RZ, 0x2, R23 ;  /* 0x00000002ff197819 */ /* 0x000fc40000011617 */
[----:B------:R-:W-:Y:S02]  /*11c0*/  SHF.L.U32 R23, R17, 0x4, RZ ;  /* 0x0000000411177819 */ /* 0x000fe400000006ff */
[----:B------:R-:W-:-:S03]  /*11d0*/  MOV R17, RZ ;  /* 0x000000ff00117202 */ /* 0x000fc60000000f00 */
[----:B------:R-:W-:-:S04]  /*11e0*/  IMAD.WIDE R4, R23, 0x4, R4 ;  /* 0x0000000417047825 */ /* 0x000fc800078e0204 */
[----:B------:R-:W-:-:S03]  /*11f0*/  IMAD.WIDE.U32 R16, R25, UR4, R16 ;  /* 0x0000000419107c25 */ /* 0x000fc6000f8e0010 */
[----:B0-----:R-:W-:-:S04]  /*1200*/  LEA R2, P0, R16, R4, 0x3 ;  /* 0x0000000410027211 */ /* 0x001fc800078018ff */
[----:B------:R-:W-:Y:S01]  /*1210*/  LEA.HI.X R3, R16, R5, R17, 0x3, P0 ;  /* 0x0000000510037211 */ /* 0x000fe200000f1c11 */
[----:B--2---:R-:W-:-:S04]  /*1220*/  FMUL R5, R18, UR5 ;  /* 0x0000000512057c20 */ /* 0x004fc80008400000 */
[----:B---3--:R-:W-:Y:S01]  /*1230*/  FFMA R12, R12, UR6, R5 ;  /* 0x000000060c0c7c23 */ /* 0x008fe20008000005 */
[----:B----4-:R-:W-:Y:S01]  /*1240*/  FMUL R19, R19, UR5 ;  /* 0x0000000513137c20 */ /* 0x010fe20008400000 */
[----:B------:R-:W-:Y:S01]  /*1250*/  MOV R5, UR4 ;  /* 0x0000000400057c02 */ /* 0x000fe20008000f00 */
[----:B-----5:R-:W-:Y:S01]  /*1260*/  FMUL R20, R20, UR5 ;  /* 0x0000000514147c20 */ /* 0x020fe20008400000 */
[----:B------:R-:W-:Y:S01]  /*1270*/  FMUL R4, R7, UR5 ;  /* 0x0000000507047c20 */ /* 0x000fe20008400000 */
[----:B------:R-:W-:Y:S01]  /*1280*/  FFMA R8, R8, UR6, R19 ;  /* 0x0000000608087c23 */ /* 0x000fe20008000013 */
[----:B------:R-:W-:Y:S01]  /*1290*/  FMUL R21, R21, UR5 ;  /* 0x0000000515157c20 */ /* 0x000fe20008400000 */
[----:B------:R-:W-:Y:S01]  /*12a0*/  FFMA R9, R9, UR6, R20 ;  /* 0x0000000609097c23 */ /* 0x000fe20008000014 */
[----:B------:R-:W-:Y:S01]  /*12b0*/  FMUL R22, R22, UR5 ;  /* 0x0000000516167c20 */ /* 0x000fe20008400000 */
[----:B------:R-:W-:Y:S01]  /*12c0*/  FFMA R13, R13, UR6, R4 ;  /* 0x000000060d0d7c23 */ /* 0x000fe20008000004 */
[----:B------:R-:W-:Y:S01]  /*12d0*/  FFMA R10, R10, UR6, R21 ;  /* 0x000000060a0a7c23 */ /* 0x000fe20008000015 */
[----:B------:R-:W-:Y:S01]  /*12e0*/  FMUL R7, R0, UR5 ;  /* 0x0000000500077c20 */ /* 0x000fe20008400000 */
[----:B------:R-:W-:Y:S01]  /*12f0*/  FFMA R11, R11, UR6, R22 ;  /* 0x000000060b0b7c23 */ /* 0x000fe20008000016 */
[----:B------:R-:W-:-:S04]  /*1300*/  IMAD.WIDE.U32 R4, R5, 0x40, R2 ;  /* 0x0000004005047825 */ /* 0x000fc800078e0002 */
[----:B------:R-:W-:Y:S01]  /*1310*/  FMUL R6, R6, UR5 ;  /* 0x0000000506067c20 */ /* 0x000fe20008400000 */
[----:B------:R-:W-:Y:S01]  /*1320*/  FFMA R14, R14, UR6, R7 ;  /* 0x000000060e0e7c23 */ /* 0x000fe20008000007 */
[----:B------:R-:W-:Y:S02]  /*1330*/  ST.E.64 desc[UR12][R2.64], R8 ;  /* 0x0000000802007985 */ /* 0x000fe4000c101b0c */
[----:B------:R-:W-:Y:S02]  /*1340*/  FFMA R15, R15, UR6, R6 ;  /* 0x000000060f0f7c23 */ /* 0x000fe40008000006 */
[----:B------:R-:W-:Y:S04]  /*1350*/  ST.E.64 desc[UR12][R4.64], R10 ;  /* 0x0000000a04007985 */ /* 0x000fe8000c101b0c */
[----:B------:R-:W-:Y:S04]  /*1360*/  ST.E.64 desc[UR12][R2.64+0x20], R12 ;  /* 0x0000200c02007985 */ /* 0x000fe8000c101b0c */
[----:B------:R-:W-:Y:S01]  /*1370*/  ST.E.64 desc[UR12][R4.64+0x20], R14 ;  /* 0x0000200e04007985 */ /* 0x000fe2000c101b0c */
[----:B------:R-:W-:Y:S05]  /*1380*/  EXIT ;  /* 0x000000000000794d */ /* 0x000fea0003800000 */
.L_x_14:
        /* <DEDUP_REMOVED lines=15> */
.L_x_17:


//--------------------- .nv.shared.reserved.0     --------------------------
	.section	.nv.shared.reserved.0,"aw",@nobits
	.weak		__nv_reservedSMEM_offset_0_alias
	.size		__nv_reservedSMEM_offset_0_alias, 0, 64
	.other		__nv_reservedSMEM_offset_0_alias,@"STO_CUDA_RESERVED_SHARED STV_DEFAULT"
__nv_reservedSMEM_offset_0_alias:
	.zero		0
	.zero		64


//--------------------- .nv.constant0._Z8global_hPK6__halfS1_Pfiiiff --------------------------
	.section	.nv.constant0._Z8global_hPK6__halfS1_Pfiiiff,"a",@progbits
	.sectionflags	@""
	.align	4
.nv.constant0._Z8global_hPK6__halfS1_Pfiiiff:
	.zero		940


//--------------------- .nv.constant0._Z9global_bfPK13__nv_bfloat16S1_Pfiiiff --------------------------
	.section	.nv.constant0._Z9global_bfPK13__nv_bfloat16S1_Pfiiiff,"a",@progbits
	.sectionflags	@""
	.align	4
.nv.constant0._Z9global_bfPK13__nv_bfloat16S1_Pfiiiff:
	.zero		940


//--------------------- .nv.constant0._Z9global_tfPKfS0_Pfiiiff --------------------------
	.section	.nv.constant0._Z9global_tfPKfS0_Pfiiiff,"a",@progbits
	.sectionflags	@""
	.align	4
.nv.constant0._Z9global_tfPKfS0_Pfiiiff:
	.zero		940


//--------------------- SYMBOLS --------------------------

	.type		.nv.reservedSmem.offset0,@object
	.size		.nv.reservedSmem.offset0,0x4
